	.target	sm_90a

	.elftype	@"ET_EXEC"


//--------------------- .note.nv.tkinfo           --------------------------
	.section	.note.nv.tkinfo,"",@"SHT_NOTE"
	.sectionflags	@"SHF_NOTE_NV_TKINFO"
	.tkinfo
        /*0018*/ 	.word	0x00000002
        /*0030*/ 	.string	""
        /*0030*/ 	.string	"ptxas"
        /*0030*/ 	.string	"Cuda compilation tools, release 13.0, V13.0.88"
        /*0030*/ 	.string	"Build cuda_13.0.r13.0/compiler.36424714_0"
        /*0030*/ 	.string	"-arch sm_90a -m 64 "



//--------------------- .note.nv.cuinfo           --------------------------
	.section	.note.nv.cuinfo,"",@"SHT_NOTE"
	.sectionflags	@"SHF_NOTE_NV_CUINFO"
        /*0018*/ 	.short	0x0002
        /*001a*/ 	.short	0x005a
        /*001c*/ 	.short	0x0082
	.zero		2


//--------------------- .nv.info                  --------------------------
	.section	.nv.info,"",@"SHT_CUDA_INFO"
	.align	4


	//----- nvinfo : EIATTR_REGCOUNT
	.align		4
        /*0000*/ 	.byte	0x04, 0x2f
        /*0002*/ 	.short	(.L_15 - .L_14)
	.align		4
.L_14:
        /*0004*/ 	.word	index@(_ZN7cutlass13device_kernelINS_4gemm6kernel13GemmUniversalIN4cute5tupleIJiiiiEEENS1_10collective13CollectiveMmaINS1_34MainloopSm90TmaGmmaWarpSpecializedILi11ENS5_IJNS4_1CILi1EEESB_SB_EEENS1_32KernelTmaWarpSpecializedPingpongEEENS5_IJNSA_ILi64EEENSA_ILi256EEENSA_ILi32EEEEEENS_10bfloat16_tENS5_IJlSB_lEEESJ_SK_NS4_8TiledMMAINS4_8MMA_AtomIJNS4_4SM904GMMA28MMA_64x256x16_F32BF16BF16_SSILNSO_5MajorE0ELSQ_0ELNSO_7ScaleInE1ELSR_1EEEEEENS4_6LayoutISC_NS5_IJNSA_ILi0EEESV_SV_EEEEENS5_IJNS4_10UnderscoreESY_SY_EEEEENS4_13SM90_TMA_LOADENS4_14ComposedLayoutINS4_7SwizzleILi2ELi4ELi3EEENS4_18smem_ptr_flag_bitsILi16EEENSU_INS5_IJNSA_ILi8EEESH_EEENS5_IJSH_SB_EEEEEEEvNS4_8identityES11_S1B_vS1C_EENS_8epilogue10collective6detail29Sm90TmaWarpSpecializedAdapterINS1F_15DefaultEpilogueISJ_SK_SK_NS1E_6thread17LinearCombinationISJ_Li1EffLNS1J_9ScaleType4KindE0ELNS_15FloatRoundStyleE2ESJ_EENS1_15EpilogueDefaultEEEEEvvEEEEvNT_6ParamsE)
        /*0008*/ 	.word	0x000000a8


	//----- nvinfo : EIATTR_FRAME_SIZE
	.align		4
.L_15:
        /*000c*/ 	.byte	0x04, 0x11
        /*000e*/ 	.short	(.L_17 - .L_16)
	.align		4
.L_16:
        /*0010*/ 	.word	index@(_ZN7cutlass13device_kernelINS_4gemm6kernel13GemmUniversalIN4cute5tupleIJiiiiEEENS1_10collective13CollectiveMmaINS1_34MainloopSm90TmaGmmaWarpSpecializedILi11ENS5_IJNS4_1CILi1EEESB_SB_EEENS1_32KernelTmaWarpSpecializedPingpongEEENS5_IJNSA_ILi64EEENSA_ILi256EEENSA_ILi32EEEEEENS_10bfloat16_tENS5_IJlSB_lEEESJ_SK_NS4_8TiledMMAINS4_8MMA_AtomIJNS4_4SM904GMMA28MMA_64x256x16_F32BF16BF16_SSILNSO_5MajorE0ELSQ_0ELNSO_7ScaleInE1ELSR_1EEEEEENS4_6LayoutISC_NS5_IJNSA_ILi0EEESV_SV_EEEEENS5_IJNS4_10UnderscoreESY_SY_EEEEENS4_13SM90_TMA_LOADENS4_14ComposedLayoutINS4_7SwizzleILi2ELi4ELi3EEENS4_18smem_ptr_flag_bitsILi16EEENSU_INS5_IJNSA_ILi8EEESH_EEENS5_IJSH_SB_EEEEEEEvNS4_8identityES11_S1B_vS1C_EENS_8epilogue10collective6detail29Sm90TmaWarpSpecializedAdapterINS1F_15DefaultEpilogueISJ_SK_SK_NS1E_6thread17LinearCombinationISJ_Li1EffLNS1J_9ScaleType4KindE0ELNS_15FloatRoundStyleE2ESJ_EENS1_15EpilogueDefaultEEEEEvvEEEEvNT_6ParamsE)
        /*0014*/ 	.word	0x00000008


	//----- nvinfo : EIATTR_MIN_STACK_SIZE
	.align		4
.L_17:
        /*0018*/ 	.byte	0x04, 0x12
        /*001a*/ 	.short	(.L_19 - .L_18)
	.align		4
.L_18:
        /*001c*/ 	.word	index@(_ZN7cutlass13device_kernelINS_4gemm6kernel13GemmUniversalIN4cute5tupleIJiiiiEEENS1_10collective13CollectiveMmaINS1_34MainloopSm90TmaGmmaWarpSpecializedILi11ENS5_IJNS4_1CILi1EEESB_SB_EEENS1_32KernelTmaWarpSpecializedPingpongEEENS5_IJNSA_ILi64EEENSA_ILi256EEENSA_ILi32EEEEEENS_10bfloat16_tENS5_IJlSB_lEEESJ_SK_NS4_8TiledMMAINS4_8MMA_AtomIJNS4_4SM904GMMA28MMA_64x256x16_F32BF16BF16_SSILNSO_5MajorE0ELSQ_0ELNSO_7ScaleInE1ELSR_1EEEEEENS4_6LayoutISC_NS5_IJNSA_ILi0EEESV_SV_EEEEENS5_IJNS4_10UnderscoreESY_SY_EEEEENS4_13SM90_TMA_LOADENS4_14ComposedLayoutINS4_7SwizzleILi2ELi4ELi3EEENS4_18smem_ptr_flag_bitsILi16EEENSU_INS5_IJNSA_ILi8EEESH_EEENS5_IJSH_SB_EEEEEEEvNS4_8identityES11_S1B_vS1C_EENS_8epilogue10collective6detail29Sm90TmaWarpSpecializedAdapterINS1F_15DefaultEpilogueISJ_SK_SK_NS1E_6thread17LinearCombinationISJ_Li1EffLNS1J_9ScaleType4KindE0ELNS_15FloatRoundStyleE2ESJ_EENS1_15EpilogueDefaultEEEEEvvEEEEvNT_6ParamsE)
        /*0020*/ 	.word	0x00000008
.L_19:


//--------------------- .nv.compat                --------------------------
	.section	.nv.compat,"",@"SHT_CUDA_COMPAT_INFO"
	.align	4
        /*0000*/ 	.byte	0x02, 0x09, 0x01, 0x00, 0x02, 0x02, 0x04, 0x00, 0x02, 0x05, 0x05, 0x00, 0x03, 0x07, 0x01, 0x01
        /*0010*/ 	.byte	0x02, 0x03, 0x01, 0x00, 0x02, 0x06, 0x01, 0x00, 0x04, 0x0b, 0x08, 0x00, 0x00, 0x00, 0x00, 0x00
        /*0020*/ 	.byte	0x00, 0x00, 0x00, 0x00


//--------------------- .nv.info._ZN7cutlass13device_kernelINS_4gemm6kernel13GemmUniversalIN4cute5tupleIJiiiiEEENS1_10collective13CollectiveMmaINS1_34MainloopSm90TmaGmmaWarpSpecializedILi11ENS5_IJNS4_1CILi1EEESB_SB_EEENS1_32KernelTmaWarpSpecializedPingpongEEENS5_IJNSA_ILi64EEENSA_ILi256EEENSA_ILi32EEEEEENS_10bfloat16_tENS5_IJlSB_lEEESJ_SK_NS4_8TiledMMAINS4_8MMA_AtomIJNS4_4SM904GMMA28MMA_64x256x16_F32BF16BF16_SSILNSO_5MajorE0ELSQ_0ELNSO_7ScaleInE1ELSR_1EEEEEENS4_6LayoutISC_NS5_IJNSA_ILi0EEESV_SV_EEEEENS5_IJNS4_10UnderscoreESY_SY_EEEEENS4_13SM90_TMA_LOADENS4_14ComposedLayoutINS4_7SwizzleILi2ELi4ELi3EEENS4_18smem_ptr_flag_bitsILi16EEENSU_INS5_IJNSA_ILi8EEESH_EEENS5_IJSH_SB_EEEEEEEvNS4_8identityES11_S1B_vS1C_EENS_8epilogue10collective6detail29Sm90TmaWarpSpecializedAdapterINS1F_15DefaultEpilogueISJ_SK_SK_NS1E_6thread17LinearCombinationISJ_Li1EffLNS1J_9ScaleType4KindE0ELNS_15FloatRoundStyleE2ESJ_EENS1_15EpilogueDefaultEEEEEvvEEEEvNT_6ParamsE --------------------------
	.section	.nv.info._ZN7cutlass13device_kernelINS_4gemm6kernel13GemmUniversalIN4cute5tupleIJiiiiEEENS1_10collective13CollectiveMmaINS1_34MainloopSm90TmaGmmaWarpSpecializedILi11ENS5_IJNS4_1CILi1EEESB_SB_EEENS1_32KernelTmaWarpSpecializedPingpongEEENS5_IJNSA_ILi64EEENSA_ILi256EEENSA_ILi32EEEEEENS_10bfloat16_tENS5_IJlSB_lEEESJ_SK_NS4_8TiledMMAINS4_8MMA_AtomIJNS4_4SM904GMMA28MMA_64x256x16_F32BF16BF16_SSILNSO_5MajorE0ELSQ_0ELNSO_7ScaleInE1ELSR_1EEEEEENS4_6LayoutISC_NS5_IJNSA_ILi0EEESV_SV_EEEEENS5_IJNS4_10UnderscoreESY_SY_EEEEENS4_13SM90_TMA_LOADENS4_14ComposedLayoutINS4_7SwizzleILi2ELi4ELi3EEENS4_18smem_ptr_flag_bitsILi16EEENSU_INS5_IJNSA_ILi8EEESH_EEENS5_IJSH_SB_EEEEEEEvNS4_8identityES11_S1B_vS1C_EENS_8epilogue10collective6detail29Sm90TmaWarpSpecializedAdapterINS1F_15DefaultEpilogueISJ_SK_SK_NS1E_6thread17LinearCombinationISJ_Li1EffLNS1J_9ScaleType4KindE0ELNS_15FloatRoundStyleE2ESJ_EENS1_15EpilogueDefaultEEEEEvvEEEEvNT_6ParamsE,"",@"SHT_CUDA_INFO"
	.sectionflags	@""
	.align	4


	//----- nvinfo : EIATTR_CUDA_API_VERSION
	.align		4
        /*0000*/ 	.byte	0x04, 0x37
        /*0002*/ 	.short	(.L_21 - .L_20)
.L_20:
        /*0004*/ 	.word	0x00000082


	//----- nvinfo : EIATTR_KPARAM_INFO
	.align		4
.L_21:
        /*0008*/ 	.byte	0x04, 0x17
        /*000a*/ 	.short	(.L_23 - .L_22)
.L_22:
        /*000c*/ 	.word	0x00000000
        /*0010*/ 	.short	0x0000
        /*0012*/ 	.short	0x0070
        /*0014*/ 	.byte	0x00, 0xf0, 0x01, 0x10


	//----- nvinfo : EIATTR_SPARSE_MMA_MASK
	.align		4
.L_23:
        /*0018*/ 	.byte	0x03, 0x50
        /*001a*/ 	.short	0x0000


	//----- nvinfo : EIATTR_MAXREG_COUNT
	.align		4
        /*001c*/ 	.byte	0x03, 0x1b
        /*001e*/ 	.short	0x00a8


	//----- nvinfo : EIATTR_NUM_BARRIERS
	.align		4
        /*0020*/ 	.byte	0x02, 0x4c
        /*0022*/ 	.byte	0x01
	.zero		1


	//----- nvinfo : EIATTR_EXTERNS
	.align		4
        /*0024*/ 	.byte	0x04, 0x0f
        /*0026*/ 	.short	(.L_25 - .L_24)


	//   ....[0]....
	.align		4
.L_24:
        /*0028*/ 	.word	index@(__assertfail)


	//----- nvinfo : EIATTR_ANNOTATIONS
	.align		4
.L_25:
        /*002c*/ 	.byte	0x04, 0x55
        /*002e*/ 	.short	(.L_27 - .L_26)


	//   ....[0]....
.L_26:
        /*0030*/ 	.word	0x00000001
        /*0034*/ 	.byte	0xe0, 0x0b, 0x00, 0x00, 0x01, 0x00, 0x00, 0x00, 0x90, 0x9b, 0x00, 0x00, 0x01, 0x00, 0x00, 0x00
        /*0044*/ 	.byte	0xa0, 0xa7, 0x00, 0x00


	//----- nvinfo : EIATTR_MERCURY_ISA_VERSION
	.align		4
.L_27:
        /*0048*/ 	.byte	0x03, 0x5f
        /*004a*/ 	.short	0x0101


	//----- nvinfo : EIATTR_INT_WARP_WIDE_INSTR_OFFSETS
	.align		4
        /*004c*/ 	.byte	0x04, 0x31
        /*004e*/ 	.short	(.L_29 - .L_28)


	//   ....[0]....
.L_28:
        /*0050*/ 	.word	0x000004f0


	//   ....[1]....
        /*0054*/ 	.word	0x00000510


	//   ....[2]....
        /*0058*/ 	.word	0x00000590


	//   ....[3]....
        /*005c*/ 	.word	0x000005a0


	//   ....[4]....
        /*0060*/ 	.word	0x000005b0


	//   ....[5]....
        /*0064*/ 	.word	0x000005d0


	//   ....[6]....
        /*0068*/ 	.word	0x00000660


	//   ....[7]....
        /*006c*/ 	.word	0x00000680


	//----- nvinfo : EIATTR_COOP_GROUP_MASK_REGIDS
	.align		4
.L_29:
        /*0070*/ 	.byte	0x04, 0x29
        /*0072*/ 	.short	(.L_31 - .L_30)


	//   ....[0]....
.L_30:
        /*0074*/ 	.word	0xffffffff


	//   ....[1]....
        /*0078*/ 	.word	0xffffffff


	//   ....[2]....
        /*007c*/ 	.word	0xffffffff


	//   ....[3]....
        /*0080*/ 	.word	0xffffffff


	//   ....[4]....
        /*0084*/ 	.word	0xffffffff


	//   ....[5]....
        /*0088*/ 	.word	0xffffffff


	//----- nvinfo : EIATTR_COOP_GROUP_INSTR_OFFSETS
	.align		4
.L_31:
        /*008c*/ 	.byte	0x04, 0x28
        /*008e*/ 	.short	(.L_33 - .L_32)


	//   ....[0]....
.L_32:
        /*0090*/ 	.word	0x00000070


	//   ....[1]....
        /*0094*/ 	.word	0x00000080


	//   ....[2]....
        /*0098*/ 	.word	0x00000140


	//   ....[3]....
        /*009c*/ 	.word	0x000003e0


	//   ....[4]....
        /*00a0*/ 	.word	0x00000420


	//   ....[5]....
        /*00a4*/ 	.word	0x00000470


	//----- nvinfo : EIATTR_REG_RECONFIG
	.align		4
.L_33:
        /*00a8*/ 	.byte	0x01, 0x54
	.zero		2


	//----- nvinfo : EIATTR_SYSCALL_OFFSETS
	.align		4
        /*00ac*/ 	.byte	0x04, 0x46
        /*00ae*/ 	.short	(.L_35 - .L_34)


	//   ....[0]....
.L_34:
        /*00b0*/ 	.word	0x00001690


	//----- nvinfo : EIATTR_MBARRIER_INSTR_OFFSETS
	.align		4
.L_35:
        /*00b4*/ 	.byte	0x04, 0x39
        /*00b6*/ 	.short	(.L_37 - .L_36)


	//   ....[0]....
.L_36:
        /*00b8*/ 	.word	0x00000260
        /*00bc*/ 	.word	0x000000ff
        /*00c0*/ 	.word	0x00000000
        /*00c4*/ 	.short	0x0100
        /*00c6*/ 	.byte	0x08
	.zero		1


	//   ....[1]....
        /*00c8*/ 	.word	0x00000270
        /*00cc*/ 	.word	0x000000ff
        /*00d0*/ 	.word	0x00000058
        /*00d4*/ 	.short	0x0100
        /*00d6*/ 	.byte	0x08
	.zero		1


	//   ....[2]....
        /*00d8*/ 	.word	0x00000280
        /*00dc*/ 	.word	0x000000ff
        /*00e0*/ 	.word	0x00000008
        /*00e4*/ 	.short	0x0100
        /*00e6*/ 	.byte	0x08
	.zero		1


	//   ....[3]....
        /*00e8*/ 	.word	0x00000290
        /*00ec*/ 	.word	0x000000ff
        /*00f0*/ 	.word	0x00000060
        /*00f4*/ 	.short	0x0100
        /*00f6*/ 	.byte	0x08
	.zero		1


	//   ....[4]....
        /*00f8*/ 	.word	0x000002a0
        /*00fc*/ 	.word	0x000000ff
        /*0100*/ 	.word	0x00000010
        /*0104*/ 	.short	0x0100
        /*0106*/ 	.byte	0x08
	.zero		1


	//   ....[5]....
        /*0108*/ 	.word	0x000002b0
        /*010c*/ 	.word	0x000000ff
        /*0110*/ 	.word	0x00000068
        /*0114*/ 	.short	0x0100
        /*0116*/ 	.byte	0x08
	.zero		1


	//   ....[6]....
        /*0118*/ 	.word	0x000002c0
        /*011c*/ 	.word	0x000000ff
        /*0120*/ 	.word	0x00000018
        /*0124*/ 	.short	0x0100
        /*0126*/ 	.byte	0x08
	.zero		1


	//   ....[7]....
        /*0128*/ 	.word	0x000002d0
        /*012c*/ 	.word	0x000000ff
        /*0130*/ 	.word	0x00000070
        /*0134*/ 	.short	0x0100
        /*0136*/ 	.byte	0x08
	.zero		1


	//   ....[8]....
        /*0138*/ 	.word	0x000002e0
        /*013c*/ 	.word	0x000000ff
        /*0140*/ 	.word	0x00000020
        /*0144*/ 	.short	0x0100
        /*0146*/ 	.byte	0x08
	.zero		1


	//   ....[9]....
        /*0148*/ 	.word	0x000002f0
        /*014c*/ 	.word	0x000000ff
        /*0150*/ 	.word	0x00000078
        /*0154*/ 	.short	0x0100
        /*0156*/ 	.byte	0x08
	.zero		1


	//   ....[10]....
        /*0158*/ 	.word	0x00000300
        /*015c*/ 	.word	0x000000ff
        /*0160*/ 	.word	0x00000028
        /*0164*/ 	.short	0x0100
        /*0166*/ 	.byte	0x08
	.zero		1


	//   ....[11]....
        /*0168*/ 	.word	0x00000310
        /*016c*/ 	.word	0x000000ff
        /*0170*/ 	.word	0x00000080
        /*0174*/ 	.short	0x0100
        /*0176*/ 	.byte	0x08
	.zero		1


	//   ....[12]....
        /*0178*/ 	.word	0x00000320
        /*017c*/ 	.word	0x000000ff
        /*0180*/ 	.word	0x00000030
        /*0184*/ 	.short	0x0100
        /*0186*/ 	.byte	0x08
	.zero		1


	//   ....[13]....
        /*0188*/ 	.word	0x00000330
        /*018c*/ 	.word	0x000000ff
        /*0190*/ 	.word	0x00000088
        /*0194*/ 	.short	0x0100
        /*0196*/ 	.byte	0x08
	.zero		1


	//   ....[14]....
        /*0198*/ 	.word	0x00000340
        /*019c*/ 	.word	0x000000ff
        /*01a0*/ 	.word	0x00000038
        /*01a4*/ 	.short	0x0100
        /*01a6*/ 	.byte	0x08
	.zero		1


	//   ....[15]....
        /*01a8*/ 	.word	0x00000350
        /*01ac*/ 	.word	0x000000ff
        /*01b0*/ 	.word	0x00000090
        /*01b4*/ 	.short	0x0100
        /*01b6*/ 	.byte	0x08
	.zero		1


	//   ....[16]....
        /*01b8*/ 	.word	0x00000360
        /*01bc*/ 	.word	0x000000ff
        /*01c0*/ 	.word	0x00000040
        /*01c4*/ 	.short	0x0100
        /*01c6*/ 	.byte	0x08
	.zero		1


	//   ....[17]....
        /*01c8*/ 	.word	0x00000370
        /*01cc*/ 	.word	0x000000ff
        /*01d0*/ 	.word	0x00000098
        /*01d4*/ 	.short	0x0100
        /*01d6*/ 	.byte	0x08
	.zero		1


	//   ....[18]....
        /*01d8*/ 	.word	0x00000380
        /*01dc*/ 	.word	0x000000ff
        /*01e0*/ 	.word	0x00000048
        /*01e4*/ 	.short	0x0100
        /*01e6*/ 	.byte	0x08
	.zero		1


	//   ....[19]....
        /*01e8*/ 	.word	0x00000390
        /*01ec*/ 	.word	0x000000ff
        /*01f0*/ 	.word	0x000000a0
        /*01f4*/ 	.short	0x0100
        /*01f6*/ 	.byte	0x08
	.zero		1


	//   ....[20]....
        /*01f8*/ 	.word	0x000003a0
        /*01fc*/ 	.word	0x000000ff
        /*0200*/ 	.word	0x00000050
        /*0204*/ 	.short	0x0100
        /*0206*/ 	.byte	0x08
	.zero		1


	//   ....[21]....
        /*0208*/ 	.word	0x000003b0
        /*020c*/ 	.word	0x000000ff
        /*0210*/ 	.word	0x000000a8
        /*0214*/ 	.short	0x0100
        /*0216*/ 	.byte	0x08
	.zero		1


	//   ....[22]....
        /*0218*/ 	.word	0x000006c0
        /*021c*/ 	.word	0x000000ff
        /*0220*/ 	.word	0x000000e0
        /*0224*/ 	.short	0x0100
        /*0226*/ 	.byte	0x08
	.zero		1


	//   ....[23]....
        /*0228*/ 	.word	0x00000730
        /*022c*/ 	.word	0x000000ff
        /*0230*/ 	.word	0x000000e8
        /*0234*/ 	.short	0x0100
        /*0236*/ 	.byte	0x08
	.zero		1


	//   ....[24]....
        /*0238*/ 	.word	0x00000750
        /*023c*/ 	.word	0x000000ff
        /*0240*/ 	.word	0x000000c0
        /*0244*/ 	.short	0x0100
        /*0246*/ 	.byte	0x09
	.zero		1


	//   ....[25]....
        /*0248*/ 	.word	0x00000760
        /*024c*/ 	.word	0x000000ff
        /*0250*/ 	.word	0x000000c8
        /*0254*/ 	.short	0x0100
        /*0256*/ 	.byte	0x09
	.zero		1


	//   ....[26]....
        /*0258*/ 	.word	0x00000770
        /*025c*/ 	.word	0x000000ff
        /*0260*/ 	.word	0x000000d0
        /*0264*/ 	.short	0x0100
        /*0266*/ 	.byte	0x09
	.zero		1


	//   ....[27]....
        /*0268*/ 	.word	0x00000780
        /*026c*/ 	.word	0x000000ff
        /*0270*/ 	.word	0x000000d8
        /*0274*/ 	.short	0x0100
        /*0276*/ 	.byte	0x09
	.zero		1


	//   ....[28]....
        /*0278*/ 	.word	0x00001570
        /*027c*/ 	.word	0x0000009d
        /*0280*/ 	.word	0x00000000
        /*0284*/ 	.short	0x010a
        /*0286*/ 	.byte	0x2a
	.zero		1


	//   ....[29]....
        /*0288*/ 	.word	0x00001710
        /*028c*/ 	.word	0x00000003
        /*0290*/ 	.word	0x00000000
        /*0294*/ 	.short	0x010a
        /*0296*/ 	.byte	0x3f
	.zero		1


	//   ....[30]....
        /*0298*/ 	.word	0x00001770
        /*029c*/ 	.word	0x00000003
        /*02a0*/ 	.word	0x00000000
        /*02a4*/ 	.short	0x010a
        /*02a6*/ 	.byte	0x3f
	.zero		1


	//   ....[31]....
        /*02a8*/ 	.word	0x000019e0
        /*02ac*/ 	.word	0x000000ff
        /*02b0*/ 	.word	0x00000000
        /*02b4*/ 	.short	0x010a
        /*02b6*/ 	.byte	0x04
	.zero		1


	//   ....[32]....
        /*02b8*/ 	.word	0x00001a20
        /*02bc*/ 	.word	0x000000ff
        /*02c0*/ 	.word	0x00000000
        /*02c4*/ 	.short	0x010a
        /*02c6*/ 	.byte	0x04
	.zero		1


	//   ....[33]....
        /*02c8*/ 	.word	0x00001b90
        /*02cc*/ 	.word	0x000000ff
        /*02d0*/ 	.word	0x00000000
        /*02d4*/ 	.short	0x0101
        /*02d6*/ 	.byte	0x04
	.zero		1


	//   ....[34]....
        /*02d8*/ 	.word	0x00001c80
        /*02dc*/ 	.word	0x0000009e
        /*02e0*/ 	.word	0x00000000
        /*02e4*/ 	.short	0x0101
        /*02e6*/ 	.byte	0x2d
	.zero		1


	//   ....[35]....
        /*02e8*/ 	.word	0x00001d50
        /*02ec*/ 	.word	0x000000ff
        /*02f0*/ 	.word	0x00000000
        /*02f4*/ 	.short	0x0101
        /*02f6*/ 	.byte	0x06
	.zero		1


	//   ....[36]....
        /*02f8*/ 	.word	0x00001e00
        /*02fc*/ 	.word	0x0000009d
        /*0300*/ 	.word	0x00000010
        /*0304*/ 	.short	0x010a
        /*0306*/ 	.byte	0x2a
	.zero		1


	//   ....[37]....
        /*0308*/ 	.word	0x00009bb0
        /*030c*/ 	.word	0x000000a0
        /*0310*/ 	.word	0x00000000
        /*0314*/ 	.short	0x0101
        /*0316*/ 	.byte	0x2d
	.zero		1


	//   ....[38]....
        /*0318*/ 	.word	0x0000a510
        /*031c*/ 	.word	0x0000000a
        /*0320*/ 	.word	0x00000058
        /*0324*/ 	.short	0x010a
        /*0326*/ 	.byte	0x3f
	.zero		1


	//   ....[39]....
        /*0328*/ 	.word	0x0000a8b0
        /*032c*/ 	.word	0x00000005
        /*0330*/ 	.word	0x000000e8
        /*0334*/ 	.short	0x0101
        /*0336*/ 	.byte	0x3f
	.zero		1


	//   ....[40]....
        /*0338*/ 	.word	0x0000b030
        /*033c*/ 	.word	0x00000009
        /*0340*/ 	.word	0x00000000
        /*0344*/ 	.short	0x010a
        /*0346*/ 	.byte	0x3f
	.zero		1


	//   ....[41]....
        /*0348*/ 	.word	0x0000b0b0
        /*034c*/ 	.word	0x00000008
        /*0350*/ 	.word	0x00000000
        /*0354*/ 	.short	0x010a
        /*0356*/ 	.byte	0x3f
	.zero		1


	//   ....[42]....
        /*0358*/ 	.word	0x0000b140
        /*035c*/ 	.word	0x00000009
        /*0360*/ 	.word	0x00000000
        /*0364*/ 	.short	0x010a
        /*0366*/ 	.byte	0x3f
	.zero		1


	//   ....[43]....
        /*0368*/ 	.word	0x0000b1d0
        /*036c*/ 	.word	0x00000008
        /*0370*/ 	.word	0x00000000
        /*0374*/ 	.short	0x010a
        /*0376*/ 	.byte	0x3f
	.zero		1


	//   ....[44]....
        /*0378*/ 	.word	0x0000b260
        /*037c*/ 	.word	0x00000009
        /*0380*/ 	.word	0x00000000
        /*0384*/ 	.short	0x010a
        /*0386*/ 	.byte	0x3f
	.zero		1


	//   ....[45]....
        /*0388*/ 	.word	0x0000b2f0
        /*038c*/ 	.word	0x00000008
        /*0390*/ 	.word	0x00000000
        /*0394*/ 	.short	0x010a
        /*0396*/ 	.byte	0x3f
	.zero		1


	//   ....[46]....
        /*0398*/ 	.word	0x0000b380
        /*039c*/ 	.word	0x00000009
        /*03a0*/ 	.word	0x00000000
        /*03a4*/ 	.short	0x010a
        /*03a6*/ 	.byte	0x3f
	.zero		1


	//   ....[47]....
        /*03a8*/ 	.word	0x0000b410
        /*03ac*/ 	.word	0x00000008
        /*03b0*/ 	.word	0x00000000
        /*03b4*/ 	.short	0x010a
        /*03b6*/ 	.byte	0x3f
	.zero		1


	//   ....[48]....
        /*03b8*/ 	.word	0x0000b4a0
        /*03bc*/ 	.word	0x00000009
        /*03c0*/ 	.word	0x00000000
        /*03c4*/ 	.short	0x010a
        /*03c6*/ 	.byte	0x3f
	.zero		1


	//   ....[49]....
        /*03c8*/ 	.word	0x0000b530
        /*03cc*/ 	.word	0x00000006
        /*03d0*/ 	.word	0x00000000
        /*03d4*/ 	.short	0x010a
        /*03d6*/ 	.byte	0x3f
	.zero		1


	//   ....[50]....
        /*03d8*/ 	.word	0x0000b5c0
        /*03dc*/ 	.word	0x00000003
        /*03e0*/ 	.word	0x00000000
        /*03e4*/ 	.short	0x010a
        /*03e6*/ 	.byte	0x3f
	.zero		1


	//   ....[51]....
        /*03e8*/ 	.word	0x0000b620
        /*03ec*/ 	.word	0x0000009f
        /*03f0*/ 	.word	0x00000000
        /*03f4*/ 	.short	0x010a
        /*03f6*/ 	.byte	0x3f
	.zero		1


	//   ....[52]....
        /*03f8*/ 	.word	0x0000b670
        /*03fc*/ 	.word	0x00000003
        /*0400*/ 	.word	0x00000000
        /*0404*/ 	.short	0x010a
        /*0406*/ 	.byte	0x3f
	.zero		1


	//   ....[53]....
        /*0408*/ 	.word	0x0000b6d0
        /*040c*/ 	.word	0x00000004
        /*0410*/ 	.word	0x00000000
        /*0414*/ 	.short	0x010a
        /*0416*/ 	.byte	0x3f
	.zero		1


	//   ....[54]....
        /*0418*/ 	.word	0x0000b720
        /*041c*/ 	.word	0x0000009f
        /*0420*/ 	.word	0x00000010
        /*0424*/ 	.short	0x010a
        /*0426*/ 	.byte	0x3f
	.zero		1


	//   ....[55]....
        /*0428*/ 	.word	0x0000b7f0
        /*042c*/ 	.word	0x0000000a
        /*0430*/ 	.word	0x00000058
        /*0434*/ 	.short	0x010a
        /*0436*/ 	.byte	0x3f
	.zero		1


	//   ....[56]....
        /*0438*/ 	.word	0x0000b8c0
        /*043c*/ 	.word	0x00000009
        /*0440*/ 	.word	0x00000000
        /*0444*/ 	.short	0x010a
        /*0446*/ 	.byte	0x3f
	.zero		1


	//   ....[57]....
        /*0448*/ 	.word	0x0000b910
        /*044c*/ 	.word	0x00000008
        /*0450*/ 	.word	0x00000000
        /*0454*/ 	.short	0x010a
        /*0456*/ 	.byte	0x3f
	.zero		1


	//   ....[58]....
        /*0458*/ 	.word	0x0000b960
        /*045c*/ 	.word	0x00000009
        /*0460*/ 	.word	0x00000000
        /*0464*/ 	.short	0x010a
        /*0466*/ 	.byte	0x3f
	.zero		1


	//   ....[59]....
        /*0468*/ 	.word	0x0000b9b0
        /*046c*/ 	.word	0x00000008
        /*0470*/ 	.word	0x00000000
        /*0474*/ 	.short	0x010a
        /*0476*/ 	.byte	0x3f
	.zero		1


	//   ....[60]....
        /*0478*/ 	.word	0x0000ba00
        /*047c*/ 	.word	0x00000009
        /*0480*/ 	.word	0x00000000
        /*0484*/ 	.short	0x010a
        /*0486*/ 	.byte	0x3f
	.zero		1


	//   ....[61]....
        /*0488*/ 	.word	0x0000ba50
        /*048c*/ 	.word	0x00000008
        /*0490*/ 	.word	0x00000000
        /*0494*/ 	.short	0x010a
        /*0496*/ 	.byte	0x3f
	.zero		1


	//   ....[62]....
        /*0498*/ 	.word	0x0000baa0
        /*049c*/ 	.word	0x00000009
        /*04a0*/ 	.word	0x00000000
        /*04a4*/ 	.short	0x010a
        /*04a6*/ 	.byte	0x3f
	.zero		1


	//   ....[63]....
        /*04a8*/ 	.word	0x0000baf0
        /*04ac*/ 	.word	0x00000008
        /*04b0*/ 	.word	0x00000000
        /*04b4*/ 	.short	0x010a
        /*04b6*/ 	.byte	0x3f
	.zero		1


	//   ....[64]....
        /*04b8*/ 	.word	0x0000bb40
        /*04bc*/ 	.word	0x00000009
        /*04c0*/ 	.word	0x00000000
        /*04c4*/ 	.short	0x010a
        /*04c6*/ 	.byte	0x3f
	.zero		1


	//   ....[65]....
        /*04c8*/ 	.word	0x0000bb90
        /*04cc*/ 	.word	0x00000006
        /*04d0*/ 	.word	0x00000000
        /*04d4*/ 	.short	0x010a
        /*04d6*/ 	.byte	0x3f
	.zero		1


	//----- nvinfo : EIATTR_NUM_MBARRIERS
	.align		4
.L_37:
        /*04d8*/ 	.byte	0x03, 0x38
        /*04da*/ 	.short	0x001c


	//----- nvinfo : EIATTR_EXIT_INSTR_OFFSETS
	.align		4
        /*04dc*/ 	.byte	0x04, 0x1c
        /*04de*/ 	.short	(.L_39 - .L_38)


	//   ....[0]....
.L_38:
        /*04e0*/ 	.word	0x00001290


	//   ....[1]....
        /*04e4*/ 	.word	0x000012f0


	//   ....[2]....
        /*04e8*/ 	.word	0x0000a240


	//   ....[3]....
        /*04ec*/ 	.word	0x0000a270


	//   ....[4]....
        /*04f0*/ 	.word	0x0000b610


	//----- nvinfo : EIATTR_MAX_THREADS
	.align		4
.L_39:
        /*04f4*/ 	.byte	0x04, 0x05
        /*04f6*/ 	.short	(.L_41 - .L_40)
.L_40:
        /*04f8*/ 	.word	0x00000180
        /*04fc*/ 	.word	0x00000001
        /*0500*/ 	.word	0x00000001


	//----- nvinfo : EIATTR_CRS_STACK_SIZE
	.align		4
.L_41:
        /*0504*/ 	.byte	0x04, 0x1e
        /*0506*/ 	.short	(.L_43 - .L_42)
.L_42:
        /*0508*/ 	.word	0x00000000


	//----- nvinfo : EIATTR_CBANK_PARAM_SIZE
	.align		4
.L_43:
        /*050c*/ 	.byte	0x03, 0x19
        /*050e*/ 	.short	0x0470


	//----- nvinfo : EIATTR_PARAM_CBANK
	.align		4
        /*0510*/ 	.byte	0x04, 0x0a
        /*0512*/ 	.short	(.L_45 - .L_44)
	.align		4
.L_44:
        /*0514*/ 	.word	index@(.nv.constant0._ZN7cutlass13device_kernelINS_4gemm6kernel13GemmUniversalIN4cute5tupleIJiiiiEEENS1_10collective13CollectiveMmaINS1_34MainloopSm90TmaGmmaWarpSpecializedILi11ENS5_IJNS4_1CILi1EEESB_SB_EEENS1_32KernelTmaWarpSpecializedPingpongEEENS5_IJNSA_ILi64EEENSA_ILi256EEENSA_ILi32EEEEEENS_10bfloat16_tENS5_IJlSB_lEEESJ_SK_NS4_8TiledMMAINS4_8MMA_AtomIJNS4_4SM904GMMA28MMA_64x256x16_F32BF16BF16_SSILNSO_5MajorE0ELSQ_0ELNSO_7ScaleInE1ELSR_1EEEEEENS4_6LayoutISC_NS5_IJNSA_ILi0EEESV_SV_EEEEENS5_IJNS4_10UnderscoreESY_SY_EEEEENS4_13SM90_TMA_LOADENS4_14ComposedLayoutINS4_7SwizzleILi2ELi4ELi3EEENS4_18smem_ptr_flag_bitsILi16EEENSU_INS5_IJNSA_ILi8EEESH_EEENS5_IJSH_SB_EEEEEEEvNS4_8identityES11_S1B_vS1C_EENS_8epilogue10collective6detail29Sm90TmaWarpSpecializedAdapterINS1F_15DefaultEpilogueISJ_SK_SK_NS1E_6thread17LinearCombinationISJ_Li1EffLNS1J_9ScaleType4KindE0ELNS_15FloatRoundStyleE2ESJ_EENS1_15EpilogueDefaultEEEEEvvEEEEvNT_6ParamsE)
        /*0518*/ 	.short	0x0210
        /*051a*/ 	.short	0x0470


	//----- nvinfo : EIATTR_SW_WAR
	.align		4
.L_45:
        /*051c*/ 	.byte	0x04, 0x36
        /*051e*/ 	.short	(.L_47 - .L_46)
.L_46:
        /*0520*/ 	.word	0x00000008
.L_47:


//--------------------- .nv.callgraph             --------------------------
	.section	.nv.callgraph,"",@"SHT_CUDA_CALLGRAPH"
	.align	4
	.sectionentsize	8
	.align		4
        /*0000*/ 	.word	0x00000000
	.align		4
        /*0004*/ 	.word	0xffffffff
	.align		4
        /*0008*/ 	.word	index@(_ZN7cutlass13device_kernelINS_4gemm6kernel13GemmUniversalIN4cute5tupleIJiiiiEEENS1_10collective13CollectiveMmaINS1_34MainloopSm90TmaGmmaWarpSpecializedILi11ENS5_IJNS4_1CILi1EEESB_SB_EEENS1_32KernelTmaWarpSpecializedPingpongEEENS5_IJNSA_ILi64EEENSA_ILi256EEENSA_ILi32EEEEEENS_10bfloat16_tENS5_IJlSB_lEEESJ_SK_NS4_8TiledMMAINS4_8MMA_AtomIJNS4_4SM904GMMA28MMA_64x256x16_F32BF16BF16_SSILNSO_5MajorE0ELSQ_0ELNSO_7ScaleInE1ELSR_1EEEEEENS4_6LayoutISC_NS5_IJNSA_ILi0EEESV_SV_EEEEENS5_IJNS4_10UnderscoreESY_SY_EEEEENS4_13SM90_TMA_LOADENS4_14ComposedLayoutINS4_7SwizzleILi2ELi4ELi3EEENS4_18smem_ptr_flag_bitsILi16EEENSU_INS5_IJNSA_ILi8EEESH_EEENS5_IJSH_SB_EEEEEEEvNS4_8identityES11_S1B_vS1C_EENS_8epilogue10collective6detail29Sm90TmaWarpSpecializedAdapterINS1F_15DefaultEpilogueISJ_SK_SK_NS1E_6thread17LinearCombinationISJ_Li1EffLNS1J_9ScaleType4KindE0ELNS_15FloatRoundStyleE2ESJ_EENS1_15EpilogueDefaultEEEEEvvEEEEvNT_6ParamsE)
	.align		4
        /*000c*/ 	.word	index@(__assertfail)
	.align		4
        /*0010*/ 	.word	0x00000000
	.align		4
        /*0014*/ 	.word	0xfffffffe
	.align		4
        /*0018*/ 	.word	0x00000000
	.align		4
        /*001c*/ 	.word	0xfffffffd
	.align		4
        /*0020*/ 	.word	0x00000000
	.align		4
        /*0024*/ 	.word	0xfffffffc


//--------------------- .nv.constant4             --------------------------
	.section	.nv.constant4,"a",@progbits
	.align	8
	.align		8
.nv.constant4:
        /*0000*/ 	.dword	__assertfail
	.align		8
        /*0008*/ 	.dword	__unnamed_1
	.align		8
        /*0010*/ 	.dword	_ZN40_INTERNAL_bf0a9497_4_k_cu_5e137fd8_278174cuda3std3__45__cpo5beginE
	.align		8
        /*0018*/ 	.dword	_ZN40_INTERNAL_bf0a9497_4_k_cu_5e137fd8_278174cuda3std3__45__cpo3endE
	.align		8
        /*0020*/ 	.dword	_ZN40_INTERNAL_bf0a9497_4_k_cu_5e137fd8_278174cuda3std3__45__cpo6cbeginE
	.align		8
        /*0028*/ 	.dword	_ZN40_INTERNAL_bf0a9497_4_k_cu_5e137fd8_278174cuda3std3__45__cpo4cendE
	.align		8
        /*0030*/ 	.dword	_ZN40_INTERNAL_bf0a9497_4_k_cu_5e137fd8_278174cuda3std3__442_GLOBAL__N__bf0a9497_4_k_cu_5e137fd8_278176ignoreE
	.align		8
        /*0038*/ 	.dword	_ZN40_INTERNAL_bf0a9497_4_k_cu_5e137fd8_278174cuda3std3__419piecewise_constructE
	.align		8
        /*0040*/ 	.dword	_ZN40_INTERNAL_bf0a9497_4_k_cu_5e137fd8_278174cuda3std3__48in_placeE
	.align		8
        /*0048*/ 	.dword	_ZN40_INTERNAL_bf0a9497_4_k_cu_5e137fd8_278174cuda3std6ranges3__45__cpo4swapE
	.align		8
        /*0050*/ 	.dword	_ZN40_INTERNAL_bf0a9497_4_k_cu_5e137fd8_278174cuda3std6ranges3__45__cpo9iter_moveE
	.align		8
        /*0058*/ 	.dword	_ZN40_INTERNAL_bf0a9497_4_k_cu_5e137fd8_278174cute7productE
	.align		8
        /*0060*/ 	.dword	_ZN40_INTERNAL_bf0a9497_4_k_cu_5e137fd8_278174cute1_E
	.align		8
        /*0068*/ 	.dword	$str$22
	.align		8
        /*0070*/ 	.dword	$str$23


//--------------------- .text._ZN7cutlass13device_kernelINS_4gemm6kernel13GemmUniversalIN4cute5tupleIJiiiiEEENS1_10collective13CollectiveMmaINS1_34MainloopSm90TmaGmmaWarpSpecializedILi11ENS5_IJNS4_1CILi1EEESB_SB_EEENS1_32KernelTmaWarpSpecializedPingpongEEENS5_IJNSA_ILi64EEENSA_ILi256EEENSA_ILi32EEEEEENS_10bfloat16_tENS5_IJlSB_lEEESJ_SK_NS4_8TiledMMAINS4_8MMA_AtomIJNS4_4SM904GMMA28MMA_64x256x16_F32BF16BF16_SSILNSO_5MajorE0ELSQ_0ELNSO_7ScaleInE1ELSR_1EEEEEENS4_6LayoutISC_NS5_IJNSA_ILi0EEESV_SV_EEEEENS5_IJNS4_10UnderscoreESY_SY_EEEEENS4_13SM90_TMA_LOADENS4_14ComposedLayoutINS4_7SwizzleILi2ELi4ELi3EEENS4_18smem_ptr_flag_bitsILi16EEENSU_INS5_IJNSA_ILi8EEESH_EEENS5_IJSH_SB_EEEEEEEvNS4_8identityES11_S1B_vS1C_EENS_8epilogue10collective6detail29Sm90TmaWarpSpecializedAdapterINS1F_15DefaultEpilogueISJ_SK_SK_NS1E_6thread17LinearCombinationISJ_Li1EffLNS1J_9ScaleType4KindE0ELNS_15FloatRoundStyleE2ESJ_EENS1_15EpilogueDefaultEEEEEvvEEEEvNT_6ParamsE --------------------------
	.section	.text._ZN7cutlass13device_kernelINS_4gemm6kernel13GemmUniversalIN4cute5tupleIJiiiiEEENS1_10collective13CollectiveMmaINS1_34MainloopSm90TmaGmmaWarpSpecializedILi11ENS5_IJNS4_1CILi1EEESB_SB_EEENS1_32KernelTmaWarpSpecializedPingpongEEENS5_IJNSA_ILi64EEENSA_ILi256EEENSA_ILi32EEEEEENS_10bfloat16_tENS5_IJlSB_lEEESJ_SK_NS4_8TiledMMAINS4_8MMA_AtomIJNS4_4SM904GMMA28MMA_64x256x16_F32BF16BF16_SSILNSO_5MajorE0ELSQ_0ELNSO_7ScaleInE1ELSR_1EEEEEENS4_6LayoutISC_NS5_IJNSA_ILi0EEESV_SV_EEEEENS5_IJNS4_10UnderscoreESY_SY_EEEEENS4_13SM90_TMA_LOADENS4_14ComposedLayoutINS4_7SwizzleILi2ELi4ELi3EEENS4_18smem_ptr_flag_bitsILi16EEENSU_INS5_IJNSA_ILi8EEESH_EEENS5_IJSH_SB_EEEEEEEvNS4_8identityES11_S1B_vS1C_EENS_8epilogue10collective6detail29Sm90TmaWarpSpecializedAdapterINS1F_15DefaultEpilogueISJ_SK_SK_NS1E_6thread17LinearCombinationISJ_Li1EffLNS1J_9ScaleType4KindE0ELNS_15FloatRoundStyleE2ESJ_EENS1_15EpilogueDefaultEEEEEvvEEEEvNT_6ParamsE,"ax",@progbits
	.align	128
.text._ZN7cutlass13device_kernelINS_4gemm6kernel13GemmUniversalIN4cute5tupleIJiiiiEEENS1_10collective13CollectiveMmaINS1_34MainloopSm90TmaGmmaWarpSpecializedILi11ENS5_IJNS4_1CILi1EEESB_SB_EEENS1_32KernelTmaWarpSpecializedPingpongEEENS5_IJNSA_ILi64EEENSA_ILi256EEENSA_ILi32EEEEEENS_10bfloat16_tENS5_IJlSB_lEEESJ_SK_NS4_8TiledMMAINS4_8MMA_AtomIJNS4_4SM904GMMA28MMA_64x256x16_F32BF16BF16_SSILNSO_5MajorE0ELSQ_0ELNSO_7ScaleInE1ELSR_1EEEEEENS4_6LayoutISC_NS5_IJNSA_ILi0EEESV_SV_EEEEENS5_IJNS4_10UnderscoreESY_SY_EEEEENS4_13SM90_TMA_LOADENS4_14ComposedLayoutINS4_7SwizzleILi2ELi4ELi3EEENS4_18smem_ptr_flag_bitsILi16EEENSU_INS5_IJNSA_ILi8EEESH_EEENS5_IJSH_SB_EEEEEEEvNS4_8identityES11_S1B_vS1C_EENS_8epilogue10collective6detail29Sm90TmaWarpSpecializedAdapterINS1F_15DefaultEpilogueISJ_SK_SK_NS1E_6thread17LinearCombinationISJ_Li1EffLNS1J_9ScaleType4KindE0ELNS_15FloatRoundStyleE2ESJ_EENS1_15EpilogueDefaultEEEEEvvEEEEvNT_6ParamsE:
        .type           _ZN7cutlass13device_kernelINS_4gemm6kernel13GemmUniversalIN4cute5tupleIJiiiiEEENS1_10collective13CollectiveMmaINS1_34MainloopSm90TmaGmmaWarpSpecializedILi11ENS5_IJNS4_1CILi1EEESB_SB_EEENS1_32KernelTmaWarpSpecializedPingpongEEENS5_IJNSA_ILi64EEENSA_ILi256EEENSA_ILi32EEEEEENS_10bfloat16_tENS5_IJlSB_lEEESJ_SK_NS4_8TiledMMAINS4_8MMA_AtomIJNS4_4SM904GMMA28MMA_64x256x16_F32BF16BF16_SSILNSO_5MajorE0ELSQ_0ELNSO_7ScaleInE1ELSR_1EEEEEENS4_6LayoutISC_NS5_IJNSA_ILi0EEESV_SV_EEEEENS5_IJNS4_10UnderscoreESY_SY_EEEEENS4_13SM90_TMA_LOADENS4_14ComposedLayoutINS4_7SwizzleILi2ELi4ELi3EEENS4_18smem_ptr_flag_bitsILi16EEENSU_INS5_IJNSA_ILi8EEESH_EEENS5_IJSH_SB_EEEEEEEvNS4_8identityES11_S1B_vS1C_EENS_8epilogue10collective6detail29Sm90TmaWarpSpecializedAdapterINS1F_15DefaultEpilogueISJ_SK_SK_NS1E_6thread17LinearCombinationISJ_Li1EffLNS1J_9ScaleType4KindE0ELNS_15FloatRoundStyleE2ESJ_EENS1_15EpilogueDefaultEEEEEvvEEEEvNT_6ParamsE,@function
        .size           _ZN7cutlass13device_kernelINS_4gemm6kernel13GemmUniversalIN4cute5tupleIJiiiiEEENS1_10collective13CollectiveMmaINS1_34MainloopSm90TmaGmmaWarpSpecializedILi11ENS5_IJNS4_1CILi1EEESB_SB_EEENS1_32KernelTmaWarpSpecializedPingpongEEENS5_IJNSA_ILi64EEENSA_ILi256EEENSA_ILi32EEEEEENS_10bfloat16_tENS5_IJlSB_lEEESJ_SK_NS4_8TiledMMAINS4_8MMA_AtomIJNS4_4SM904GMMA28MMA_64x256x16_F32BF16BF16_SSILNSO_5MajorE0ELSQ_0ELNSO_7ScaleInE1ELSR_1EEEEEENS4_6LayoutISC_NS5_IJNSA_ILi0EEESV_SV_EEEEENS5_IJNS4_10UnderscoreESY_SY_EEEEENS4_13SM90_TMA_LOADENS4_14ComposedLayoutINS4_7SwizzleILi2ELi4ELi3EEENS4_18smem_ptr_flag_bitsILi16EEENSU_INS5_IJNSA_ILi8EEESH_EEENS5_IJSH_SB_EEEEEEEvNS4_8identityES11_S1B_vS1C_EENS_8epilogue10collective6detail29Sm90TmaWarpSpecializedAdapterINS1F_15DefaultEpilogueISJ_SK_SK_NS1E_6thread17LinearCombinationISJ_Li1EffLNS1J_9ScaleType4KindE0ELNS_15FloatRoundStyleE2ESJ_EENS1_15EpilogueDefaultEEEEEvvEEEEvNT_6ParamsE,(.L_x_340 - _ZN7cutlass13device_kernelINS_4gemm6kernel13GemmUniversalIN4cute5tupleIJiiiiEEENS1_10collective13CollectiveMmaINS1_34MainloopSm90TmaGmmaWarpSpecializedILi11ENS5_IJNS4_1CILi1EEESB_SB_EEENS1_32KernelTmaWarpSpecializedPingpongEEENS5_IJNSA_ILi64EEENSA_ILi256EEENSA_ILi32EEEEEENS_10bfloat16_tENS5_IJlSB_lEEESJ_SK_NS4_8TiledMMAINS4_8MMA_AtomIJNS4_4SM904GMMA28MMA_64x256x16_F32BF16BF16_SSILNSO_5MajorE0ELSQ_0ELNSO_7ScaleInE1ELSR_1EEEEEENS4_6LayoutISC_NS5_IJNSA_ILi0EEESV_SV_EEEEENS5_IJNS4_10UnderscoreESY_SY_EEEEENS4_13SM90_TMA_LOADENS4_14ComposedLayoutINS4_7SwizzleILi2ELi4ELi3EEENS4_18smem_ptr_flag_bitsILi16EEENSU_INS5_IJNSA_ILi8EEESH_EEENS5_IJSH_SB_EEEEEEEvNS4_8identityES11_S1B_vS1C_EENS_8epilogue10collective6detail29Sm90TmaWarpSpecializedAdapterINS1F_15DefaultEpilogueISJ_SK_SK_NS1E_6thread17LinearCombinationISJ_Li1EffLNS1J_9ScaleType4KindE0ELNS_15FloatRoundStyleE2ESJ_EENS1_15EpilogueDefaultEEEEEvvEEEEvNT_6ParamsE)
        .other          _ZN7cutlass13device_kernelINS_4gemm6kernel13GemmUniversalIN4cute5tupleIJiiiiEEENS1_10collective13CollectiveMmaINS1_34MainloopSm90TmaGmmaWarpSpecializedILi11ENS5_IJNS4_1CILi1EEESB_SB_EEENS1_32KernelTmaWarpSpecializedPingpongEEENS5_IJNSA_ILi64EEENSA_ILi256EEENSA_ILi32EEEEEENS_10bfloat16_tENS5_IJlSB_lEEESJ_SK_NS4_8TiledMMAINS4_8MMA_AtomIJNS4_4SM904GMMA28MMA_64x256x16_F32BF16BF16_SSILNSO_5MajorE0ELSQ_0ELNSO_7ScaleInE1ELSR_1EEEEEENS4_6LayoutISC_NS5_IJNSA_ILi0EEESV_SV_EEEEENS5_IJNS4_10UnderscoreESY_SY_EEEEENS4_13SM90_TMA_LOADENS4_14ComposedLayoutINS4_7SwizzleILi2ELi4ELi3EEENS4_18smem_ptr_flag_bitsILi16EEENSU_INS5_IJNSA_ILi8EEESH_EEENS5_IJSH_SB_EEEEEEEvNS4_8identityES11_S1B_vS1C_EENS_8epilogue10collective6detail29Sm90TmaWarpSpecializedAdapterINS1F_15DefaultEpilogueISJ_SK_SK_NS1E_6thread17LinearCombinationISJ_Li1EffLNS1J_9ScaleType4KindE0ELNS_15FloatRoundStyleE2ESJ_EENS1_15EpilogueDefaultEEEEEvvEEEEvNT_6ParamsE,@"STO_CUDA_ENTRY STV_DEFAULT"
_ZN7cutlass13device_kernelINS_4gemm6kernel13GemmUniversalIN4cute5tupleIJiiiiEEENS1_10collective13CollectiveMmaINS1_34MainloopSm90TmaGmmaWarpSpecializedILi11ENS5_IJNS4_1CILi1EEESB_SB_EEENS1_32KernelTmaWarpSpecializedPingpongEEENS5_IJNSA_ILi64EEENSA_ILi256EEENSA_ILi32EEEEEENS_10bfloat16_tENS5_IJlSB_lEEESJ_SK_NS4_8TiledMMAINS4_8MMA_AtomIJNS4_4SM904GMMA28MMA_64x256x16_F32BF16BF16_SSILNSO_5MajorE0ELSQ_0ELNSO_7ScaleInE1ELSR_1EEEEEENS4_6LayoutISC_NS5_IJNSA_ILi0EEESV_SV_EEEEENS5_IJNS4_10UnderscoreESY_SY_EEEEENS4_13SM90_TMA_LOADENS4_14ComposedLayoutINS4_7SwizzleILi2ELi4ELi3EEENS4_18smem_ptr_flag_bitsILi16EEENSU_INS5_IJNSA_ILi8EEESH_EEENS5_IJSH_SB_EEEEEEEvNS4_8identityES11_S1B_vS1C_EENS_8epilogue10collective6detail29Sm90TmaWarpSpecializedAdapterINS1F_15DefaultEpilogueISJ_SK_SK_NS1E_6thread17LinearCombinationISJ_Li1EffLNS1J_9ScaleType4KindE0ELNS_15FloatRoundStyleE2ESJ_EENS1_15EpilogueDefaultEEEEEvvEEEEvNT_6ParamsE:
[----:B------:R-:W0:Y:S02]  /*0000*/  LDC R1, c[0x0][0x28] ;  /* 0x00000a00ff017b82 */ /* 0x000e240000000800 */
[----:B0-----:R-:W-:Y:S01]  /*0010*/  VIADD R1, R1, 0xfffffff8 ;  /* 0xfffffff801017836 */ /* 0x001fe20000000000 */
[----:B------:R-:W0:Y:S01]  /*0020*/  S2R R4, SR_TID.X ;  /* 0x0000000000047919 */ /* 0x000e220000002100 */
[----:B------:R-:W-:Y:S01]  /*0030*/  ELECT P0, URZ, PT ;  /* 0x00000000003f782f */ /* 0x000fe20003800000 */
[----:B------:R-:W-:Y:S01]  /*0040*/  BSSY B0, `(.L_x_0) ;  /* 0x000000f000007945 */ /* 0x000fe20003800000 */
[--C-:B0-----:R-:W-:Y:S02]  /*0050*/  SHF.R.U32.HI R0, RZ, 0x5, R4.reuse ;  /* 0x00000005ff007819 */ /* 0x101fe40000011604 */
[----:B------:R-:W-:-:S03]  /*0060*/  SHF.R.U32.HI R5, RZ, 0x7, R4 ;  /* 0x00000007ff057819 */ /* 0x000fc60000011604 */
[----:B------:R-:W0:Y:S04]  /*0070*/  SHFL.IDX PT, R2, R0, RZ, 0x1f ;  /* 0x00001fff00027589 */ /* 0x000e2800000e0000 */
[----:B------:R1:W2:Y:S01]  /*0080*/  SHFL.IDX PT, R8, R5, RZ, 0x1f ;  /* 0x00001fff05087589 */ /* 0x0002a200000e0000 */
[----:B0-----:R-:W-:-:S13]  /*0090*/  ISETP.NE.OR P0, PT, R2, RZ, !P0 ;  /* 0x000000ff0200720c */ /* 0x001fda0004705670 */
[----:B-12---:R-:W-:Y:S05]  /*00a0*/  @P0 BRA `(.L_x_1) ;  /* 0x0000000000200947 */ /* 0x006fea0003800000 */
[----:B------:R-:W-:Y:S02]  /*00b0*/  ULDC.64 UR4, c[0x0][0x198] ;  /* 0x0000660000047ab9 */ /* 0x000fe40000000a00 */
[----:B------:R-:W-:Y:S02]  /*00c0*/  UIADD3 UR6, UP0, UR4, 0xf0, URZ ;  /* 0x000000f004067890 */ /* 0x000fe4000ff1e03f */
[----:B------:R-:W-:Y:S02]  /*00d0*/  UIADD3 UR4, UP1, UR4, 0x1f0, URZ ;  /* 0x000001f004047890 */ /* 0x000fe4000ff3e03f */
[----:B------:R-:W-:Y:S02]  /*00e0*/  UIADD3.X UR7, URZ, UR5, URZ, UP0, !UPT ;  /* 0x000000053f077290 */ /* 0x000fe400087fe43f */
[----:B------:R-:W-:-:S07]  /*00f0*/  UIADD3.X UR5, URZ, UR5, URZ, UP1, !UPT ;  /* 0x000000053f057290 */ /* 0x000fce0008ffe43f */
[----:B------:R0:W-:Y:S02]  /*0100*/  UTMACCTL.PF [UR6] ;  /* 0x00000000060079b9 */ /* 0x0001e40008040000 */
[----:B------:R0:W-:Y:S02]  /*0110*/  UTMACCTL.PF [UR4] ;  /* 0x00000000040079b9 */ /* 0x0001e40008040000 */
[----:B0-----:R-:W-:Y:S01]  /*0120*/  NOP ;  /* 0x0000000000007918 */ /* 0x001fe20000000000 */
.L_x_1:
[----:B------:R-:W-:Y:S05]  /*0130*/  BSYNC B0 ;  /* 0x0000000000007941 */ /* 0x000fea0003800000 */
.L_x_0:
[----:B------:R-:W0:Y:S02]  /*0140*/  SHFL.IDX PT, R3, R0, RZ, 0x1f ;  /* 0x00001fff00037589 */ /* 0x000e2400000e0000 */
[----:B0-----:R-:W-:-:S13]  /*0150*/  ISETP.NE.AND P0, PT, R3, RZ, PT ;  /* 0x000000ff0300720c */ /* 0x001fda0003f05270 */
[----:B------:R-:W-:Y:S05]  /*0160*/  @P0 BRA `(.L_x_2) ;  /* 0x00000000009c0947 */ /* 0x000fea0003800000 */
[----:B------:R-:W-:Y:S01]  /*0170*/  ELECT P0, URZ, PT ;  /* 0x00000000003f782f */ /* 0x000fe20003800000 */
[----:B------:R-:W-:-:S12]  /*0180*/  BSSY B0, `(.L_x_2) ;  /* 0x0000025000007945 */ /* 0x000fd80003800000 */
[----:B------:R-:W-:Y:S05]  /*0190*/  @!P0 BRA `(.L_x_3) ;  /* 0x00000000008c8947 */ /* 0x000fea0003800000 */
[----:B------:R-:W0:Y:S01]  /*01a0*/  S2UR UR8, SR_CgaCtaId ;  /* 0x00000000000879c3 */ /* 0x000e220000008800 */
[----:B------:R-:W-:Y:S01]  /*01b0*/  UMOV UR4, 0x400 ;  /* 0x0000040000047882 */ /* 0x000fe20000000000 */
[----:B------:R-:W-:Y:S01]  /*01c0*/  UMOV UR5, 0x1 ;  /* 0x0000000100057882 */ /* 0x000fe20000000000 */
[----:B------:R-:W-:Y:S02]  /*01d0*/  UMOV UR6, 0x80 ;  /* 0x0000008000067882 */ /* 0x000fe40000000000 */
[----:B------:R-:W-:-:S04]  /*01e0*/  UIADD3 UR6, -UR6, 0x100000, URZ ;  /* 0x0010000006067890 */ /* 0x000fc8000fffe13f */
[----:B------:R-:W-:Y:S02]  /*01f0*/  USHF.L.U32 UR7, UR6, 0xb, URZ ;  /* 0x0000000b06077899 */ /* 0x000fe4000800063f */
[----:B------:R-:W-:Y:S02]  /*0200*/  USHF.L.U32 UR6, UR6, 0x1, URZ ;  /* 0x0000000106067899 */ /* 0x000fe4000800063f */
[----:B0-----:R-:W-:Y:S02]  /*0210*/  ULEA UR8, UR8, UR4, 0x18 ;  /* 0x0000000408087291 */ /* 0x001fe4000f8ec03f */
[----:B------:R-:W-:-:S04]  /*0220*/  UIADD3 UR4, -UR5, 0x100000, URZ ;  /* 0x0010000005047890 */ /* 0x000fc8000fffe13f */
[----:B------:R-:W-:Y:S02]  /*0230*/  USHF.L.U32 UR5, UR4, 0xb, URZ ;  /* 0x0000000b04057899 */ /* 0x000fe4000800063f */
[----:B------:R-:W-:Y:S01]  /*0240*/  USHF.L.U32 UR4, UR4, 0x1, URZ ;  /* 0x0000000104047899 */ /* 0x000fe2000800063f */
[----:B------:R-:W0:Y:S11]  /*0250*/  FENCE.VIEW.ASYNC.S ;  /* 0x00000000000073c6 */ /* 0x000e360000000000 */
[----:B0-----:R0:W1:Y:S01]  /*0260*/  SYNCS.EXCH.64 URZ, [UR8], UR4 ;  /* 0x00000004083f75b2 */ /* 0x0010620008000100 */
[----:B------:R0:W2:Y:S01]  /*0270*/  SYNCS.EXCH.64 URZ, [UR8+0x58], UR6 ;  /* 0x00005806083f75b2 */ /* 0x0000a20008000100 */
[----:B------:R0:W3:Y:S01]  /*0280*/  SYNCS.EXCH.64 URZ, [UR8+0x8], UR4 ;  /* 0x00000804083f75b2 */ /* 0x0000e20008000100 */
[----:B------:R0:W4:Y:S01]  /*0290*/  SYNCS.EXCH.64 URZ, [UR8+0x60], UR6 ;  /* 0x00006006083f75b2 */ /* 0x0001220008000100 */
[----:B------:R0:W0:Y:S01]  /*02a0*/  SYNCS.EXCH.64 URZ, [UR8+0x10], UR4 ;  /* 0x00001004083f75b2 */ /* 0x0000220008000100 */
        /* <DEDUP_REMOVED lines=17> */
[----:B------:R-:W-:Y:S01]  /*03c0*/  NOP ;  /* 0x0000000000007918 */ /* 0x000fe20000000000 */
.L_x_3:
[----:B0-----:R-:W-:Y:S05]  /*03d0*/  BSYNC B0 ;  /* 0x0000000000007941 */ /* 0x001fea0003800000 */
.L_x_2:
[----:B------:R-:W0:Y:S01]  /*03e0*/  SHFL.IDX PT, R6, R0, RZ, 0x1f ;  /* 0x00001fff00067589 */ /* 0x000e2200000e0000 */
[----:B------:R-:W-:Y:S01]  /*03f0*/  ELECT P0, URZ, PT ;  /* 0x00000000003f782f */ /* 0x000fe20003800000 */
[----:B------:R-:W-:Y:S01]  /*0400*/  NOP ;  /* 0x0000000000007918 */ /* 0x000fe20000000000 */
[----:B------:R-:W-:Y:S01]  /*0410*/  ELECT P1, URZ, PT ;  /* 0x00000000003f782f */ /* 0x000fe20003820000 */
[----:B------:R-:W5:Y:S01]  /*0420*/  SHFL.IDX PT, R3, R0, RZ, 0x1f ;  /* 0x00001fff00037589 */ /* 0x000f6200000e0000 */
[----:B------:R-:W-:Y:S01]  /*0430*/  UMOV UR4, 0x20 ;  /* 0x0000002000047882 */ /* 0x000fe20000000000 */
[----:B------:R-:W-:Y:S01]  /*0440*/  UMOV UR11, 0x80 ;  /* 0x00000080000b7882 */ /* 0x000fe20000000000 */
[----:B------:R-:W-:Y:S01]  /*0450*/  NOP ;  /* 0x0000000000007918 */ /* 0x000fe20000000000 */
[C---:B------:R-:W-:Y:S01]  /*0460*/  VIADD R33, R8.reuse, 0xffffffff ;  /* 0xffffffff08217836 */ /* 0x040fe20000000000 */
[----:B------:R-:W1:Y:S01]  /*0470*/  SHFL.IDX PT, R5, R5, RZ, 0x1f ;  /* 0x00001fff05057589 */ /* 0x000e6200000e0000 */
[----:B------:R-:W-:Y:S01]  /*0480*/  ULDC.64 UR36, c[0x0][0x208] ;  /* 0x0000820000247ab9 */ /* 0x000fe20000000a00 */
[----:B------:R-:W-:-:S02]  /*0490*/  ISETP.NE.AND P2, PT, R8, RZ, PT ;  /* 0x000000ff0800720c */ /* 0x000fc40003f45270 */
[----:B------:R-:W-:Y:S02]  /*04a0*/  ISETP.GE.U32.AND P3, PT, R33, 0x2, PT ;  /* 0x000000022100780c */ /* 0x000fe40003f66070 */
[----:B0-----:R-:W-:Y:S02]  /*04b0*/  ISETP.NE.OR P0, PT, R6, RZ, !P0 ;  /* 0x000000ff0600720c */ /* 0x001fe40004705670 */
[----:B-----5:R-:W-:Y:S02]  /*04c0*/  ISETP.NE.OR P1, PT, R3, RZ, !P1 ;  /* 0x000000ff0300720c */ /* 0x020fe40004f25670 */
[----:B------:R-:W-:-:S04]  /*04d0*/  SHF.R.S32.HI R3, RZ, 0x1f, R2 ;  /* 0x0000001fff037819 */ /* 0x000fc80000011402 */
[----:B------:R-:W-:-:S05]  /*04e0*/  LEA.HI R3, R3, R2, RZ, 0x2 ;  /* 0x0000000203037211 */ /* 0x000fca00078f10ff */
[----:B------:R-:W-:Y:S01]  /*04f0*/  VOTEU.ALL UP0, P0 ;  /* 0x00000000003f7886 */ /* 0x000fe20000000000 */
[----:B------:R-:W-:Y:S01]  /*0500*/  LOP3.LUT R3, R3, 0xfffffffc, RZ, 0xc0, !PT ;  /* 0xfffffffc03037812 */ /* 0x000fe200078ec0ff */
[----:B------:R-:W-:-:S03]  /*0510*/  VOTEU.ALL UP1, P1 ;  /* 0x00000000003f7886 */ /* 0x000fc60000820000 */
[----:B------:R-:W0:Y:S01]  /*0520*/  @!UP0 S2UR UR7, SR_CgaCtaId ;  /* 0x00000000000789c3 */ /* 0x000e220000008800 */
[----:B------:R-:W-:Y:S01]  /*0530*/  @!UP0 UMOV UR6, 0x400 ;  /* 0x0000040000068882 */ /* 0x000fe20000000000 */
[----:B------:R-:W-:-:S04]  /*0540*/  @!UP0 UIADD3 UR4, -UR4, 0x100000, URZ ;  /* 0x0010000004048890 */ /* 0x000fc8000fffe13f */
[----:B------:R-:W-:Y:S02]  /*0550*/  @!UP0 USHF.L.U32 UR5, UR4, 0xb, URZ ;  /* 0x0000000b04058899 */ /* 0x000fe4000800063f */
[----:B------:R-:W-:Y:S01]  /*0560*/  @!UP0 USHF.L.U32 UR4, UR4, 0x1, URZ ;  /* 0x0000000104048899 */ /* 0x000fe2000800063f */
[----:B------:R-:W-:Y:S01]  /*0570*/  IMAD.IADD R0, R2, 0x1, -R3 ;  /* 0x0000000102007824 */ /* 0x000fe200078e0a03 */
[----:B------:R-:W-:Y:S01]  /*0580*/  @!UP1 UMOV UR9, 0x400 ;  /* 0x0000040000099882 */ /* 0x000fe20000000000 */
[----:B------:R-:W-:Y:S01]  /*0590*/  VOTEU.ALL UP2, P1 ;  /* 0x00000000003f7886 */ /* 0x000fe20000840000 */
[----:B------:R-:W-:Y:S01]  /*05a0*/  VOTEU.ALL UP3, P1 ;  /* 0x00000000003f7886 */ /* 0x000fe20000860000 */
[----:B------:R-:W-:Y:S01]  /*05b0*/  VOTEU.ALL UP4, P1 ;  /* 0x00000000003f7886 */ /* 0x000fe20000880000 */
[----:B------:R-:W5:Y:S01]  /*05c0*/  @!UP1 S2UR UR10, SR_CgaCtaId ;  /* 0x00000000000a99c3 */ /* 0x000f620000008800 */
[----:B------:R-:W-:Y:S01]  /*05d0*/  VOTEU.ALL UP5, P1 ;  /* 0x00000000003f7886 */ /* 0x000fe200008a0000 */
[----:B------:R-:W-:-:S04]  /*05e0*/  SHF.R.S32.HI R3, RZ, 0x1f, R4 ;  /* 0x0000001fff037819 */ /* 0x000fc80000011404 */
[----:B------:R-:W-:-:S04]  /*05f0*/  LEA.HI R3, R3, R4, RZ, 0x7 ;  /* 0x0000000403037211 */ /* 0x000fc800078f38ff */
[----:B------:R-:W-:-:S05]  /*0600*/  LOP3.LUT R3, R3, 0xffffff80, RZ, 0xc0, !PT ;  /* 0xffffff8003037812 */ /* 0x000fca00078ec0ff */
[----:B------:R-:W-:Y:S01]  /*0610*/  IMAD.IADD R3, R4, 0x1, -R3 ;  /* 0x0000000104037824 */ /* 0x000fe200078e0a03 */
[----:B0-----:R-:W-:Y:S02]  /*0620*/  @!UP0 ULEA UR8, UR7, UR6, 0x18 ;  /* 0x0000000607088291 */ /* 0x001fe4000f8ec03f */
[----:B------:R-:W-:-:S04]  /*0630*/  @!UP1 UIADD3 UR6, -UR11, 0x100000, URZ ;  /* 0x001000000b069890 */ /* 0x000fc8000fffe13f */
[----:B------:R-:W-:Y:S02]  /*0640*/  @!UP1 USHF.L.U32 UR7, UR6, 0xb, URZ ;  /* 0x0000000b06079899 */ /* 0x000fe4000800063f */
[----:B------:R-:W-:Y:S01]  /*0650*/  @!UP1 USHF.L.U32 UR6, UR6, 0x1, URZ ;  /* 0x0000000106069899 */ /* 0x000fe2000800063f */
[----:B------:R-:W-:Y:S01]  /*0660*/  VOTEU.ALL UP0, P0 ;  /* 0x00000000003f7886 */ /* 0x000fe20000000000 */
[----:B-----5:R-:W-:Y:S01]  /*0670*/  @!UP1 ULEA UR9, UR10, UR9, 0x18 ;  /* 0x000000090a099291 */ /* 0x020fe2000f8ec03f */
[----:B------:R-:W-:Y:S02]  /*0680*/  VOTEU.ALL UP1, P0 ;  /* 0x00000000003f7886 */ /* 0x000fe40000020000 */
[----:B------:R-:W-:Y:S01]  /*0690*/  ULDC.64 UR10, c[0x0][0x598] ;  /* 0x00016600000a7ab9 */ /* 0x000fe20000000a00 */
[----:B------:R-:W-:Y:S01]  /*06a0*/  ISETP.NE.AND P0, PT, R0, 0x3, PT ;  /* 0x000000030000780c */ /* 0x000fe20003f05270 */
[----:B------:R-:W0:Y:S02]  /*06b0*/  FENCE.VIEW.ASYNC.S ;  /* 0x00000000000073c6 */ /* 0x000e240000000000 */
[----:B0-----:R0:W1:Y:S01]  /*06c0*/  @!UP0 SYNCS.EXCH.64 URZ, [UR8+0xe0], UR4 ;  /* 0x0000e004083f85b2 */ /* 0x0010620008000100 */
[----:B------:R-:W-:-:S02]  /*06d0*/  ISETP.NE.U32.AND P1, PT, RZ, UR10, PT ;  /* 0x0000000aff007c0c */ /* 0x000fc4000bf25070 */
[----:B------:R-:W-:Y:S02]  /*06e0*/  ISETP.EQ.OR P0, PT, R0, RZ, !P0 ;  /* 0x000000ff0000720c */ /* 0x000fe40004702670 */
[----:B------:R-:W-:Y:S02]  /*06f0*/  ISETP.NE.AND.EX P1, PT, RZ, UR11, PT, P1 ;  /* 0x0000000bff007c0c */ /* 0x000fe4000bf25310 */
[----:B------:R-:W-:-:S04]  /*0700*/  ISETP.EQ.AND P0, PT, R8, RZ, P0 ;  /* 0x000000ff0800720c */ /* 0x000fc80000702270 */
[----:B------:R-:W-:-:S04]  /*0710*/  SEL R16, RZ, 0x1, !P0 ;  /* 0x00000001ff107807 */ /* 0x000fc80004000000 */
[----:B------:R-:W-:Y:S01]  /*0720*/  SEL R16, R16, 0x2, P3 ;  /* 0x0000000210107807 */ /* 0x000fe20001800000 */
[----:B------:R0:W1:Y:S01]  /*0730*/  @!UP1 SYNCS.EXCH.64 URZ, [UR8+0xe8], UR4 ;  /* 0x0000e804083f95b2 */ /* 0x0000620008000100 */
[----:B------:R-:W-:Y:S01]  /*0740*/  NOP ;  /* 0x0000000000007918 */ /* 0x000fe20000000000 */
[----:B------:R0:W1:Y:S01]  /*0750*/  @!UP2 SYNCS.EXCH.64 URZ, [UR9+0xc0], UR6 ;  /* 0x0000c006093fa5b2 */ /* 0x0000620008000100 */
[----:B------:R0:W1:Y:S01]  /*0760*/  @!UP3 SYNCS.EXCH.64 URZ, [UR9+0xc8], UR6 ;  /* 0x0000c806093fb5b2 */ /* 0x0000620008000100 */
[----:B------:R0:W1:Y:S01]  /*0770*/  @!UP4 SYNCS.EXCH.64 URZ, [UR9+0xd0], UR6 ;  /* 0x0000d006093fc5b2 */ /* 0x0000620008000100 */
[----:B------:R0:W1:Y:S01]  /*0780*/  @!UP5 SYNCS.EXCH.64 URZ, [UR9+0xd8], UR6 ;  /* 0x0000d806093fd5b2 */ /* 0x0000620008000100 */
[----:B------:R-:W-:Y:S01]  /*0790*/  NOP ;  /* 0x0000000000007918 */ /* 0x000fe20000000000 */
[----:B-1234-:R-:W-:Y:S06]  /*07a0*/  BAR.SYNC.DEFER_BLOCKING 0x0 ;  /* 0x0000000000007b1d */ /* 0x01efec0000010000 */
[----:B0-----:R-:W-:Y:S05]  /*07b0*/  @!P1 BRA `(.L_x_4) ;  /* 0x00000000001c9947 */ /* 0x001fea0003800000 */
[----:B------:R-:W0:Y:S02]  /*07c0*/  LDC.64 R6, c[0x0][0x598] ;  /* 0x00016600ff067b82 */ /* 0x000e240000000a00 */
[----:B0-----:R-:W2:Y:S02]  /*07d0*/  LDG.E.64 R6, desc[UR36][R6.64] ;  /* 0x0000002406067981 */ /* 0x001ea4000c1e1b00 */
[----:B--2---:R-:W-:-:S04]  /*07e0*/  ISETP.NE.U32.AND P0, PT, R6, RZ, PT ;  /* 0x000000ff0600720c */ /* 0x004fc80003f05070 */
[----:B------:R-:W-:-:S13]  /*07f0*/  ISETP.NE.AND.EX P0, PT, R7, RZ, PT, P0 ;  /* 0x000000ff0700720c */ /* 0x000fda0003f05300 */
[----:B------:R-:W-:Y:S05]  /*0800*/  @!P0 BRA `(.L_x_4) ;  /* 0x0000000000088947 */ /* 0x000fea0003800000 */
[----:B------:R1:W5:Y:S01]  /*0810*/  LD.E R153, desc[UR36][R6.64] ;  /* 0x0000002406997980 */ /* 0x000362000c101900 */
[----:B------:R-:W-:Y:S05]  /*0820*/  BRA `(.L_x_5) ;  /* 0x0000000000247947 */ /* 0x000fea0003800000 */
.L_x_4:
[----:B------:R-:W-:Y:S02]  /*0830*/  ULDC.64 UR4, c[0x0][0x588] ;  /* 0x0001620000047ab9 */ /* 0x000fe40000000a00 */
[----:B------:R-:W-:-:S04]  /*0840*/  ISETP.NE.U32.AND P0, PT, RZ, UR4, PT ;  /* 0x00000004ff007c0c */ /* 0x000fc8000bf05070 */
[----:B------:R-:W-:-:S13]  /*0850*/  ISETP.NE.AND.EX P0, PT, RZ, UR5, PT, P0 ;  /* 0x00000005ff007c0c */ /* 0x000fda000bf05300 */
[----:B------:R-:W-:Y:S05]  /*0860*/  @!P0 BRA `(.L_x_6) ;  /* 0x00000000000c8947 */ /* 0x000fea0003800000 */
[----:B------:R-:W0:Y:S02]  /*0870*/  LDC.64 R6, c[0x0][0x588] ;  /* 0x00016200ff067b82 */ /* 0x000e240000000a00 */
[----:B0-----:R0:W5:Y:S01]  /*0880*/  LDG.E R153, desc[UR36][R6.64] ;  /* 0x0000002406997981 */ /* 0x001162000c1e1900 */
[----:B------:R-:W-:Y:S05]  /*0890*/  BRA `(.L_x_5) ;  /* 0x0000000000087947 */ /* 0x000fea0003800000 */
.L_x_6:
[----:B------:R-:W-:Y:S02]  /*08a0*/  ULDC UR4, c[0x0][0x580] ;  /* 0x0001600000047ab9 */ /* 0x000fe40000000800 */
[----:B------:R-:W-:-:S07]  /*08b0*/  IMAD.U32 R153, RZ, RZ, UR4 ;  /* 0x00000004ff997e24 */ /* 0x000fce000f8e00ff */
.L_x_5:
[----:B------:R-:W-:Y:S02]  /*08c0*/  ULDC.64 UR4, c[0x0][0x5a0] ;  /* 0x0001680000047ab9 */ /* 0x000fe40000000a00 */
[----:B------:R-:W-:-:S04]  /*08d0*/  ISETP.NE.U32.AND P0, PT, RZ, UR4, PT ;  /* 0x00000004ff007c0c */ /* 0x000fc8000bf05070 */
[----:B------:R-:W-:-:S13]  /*08e0*/  ISETP.NE.AND.EX P0, PT, RZ, UR5, PT, P0 ;  /* 0x00000005ff007c0c */ /* 0x000fda000bf05300 */
[----:B------:R-:W-:Y:S05]  /*08f0*/  @!P0 BRA `(.L_x_7) ;  /* 0x00000000001c8947 */ /* 0x000fea0003800000 */
[----:B01----:R-:W0:Y:S02]  /*0900*/  LDC.64 R6, c[0x0][0x5a0] ;  /* 0x00016800ff067b82 */ /* 0x003e240000000a00 */
[----:B0-----:R-:W2:Y:S02]  /*0910*/  LDG.E.64 R6, desc[UR36][R6.64] ;  /* 0x0000002406067981 */ /* 0x001ea4000c1e1b00 */
[----:B--2---:R-:W-:-:S04]  /*0920*/  ISETP.NE.U32.AND P0, PT, R6, RZ, PT ;  /* 0x000000ff0600720c */ /* 0x004fc80003f05070 */
[----:B------:R-:W-:-:S13]  /*0930*/  ISETP.NE.AND.EX P0, PT, R7, RZ, PT, P0 ;  /* 0x000000ff0700720c */ /* 0x000fda0003f05300 */
[----:B------:R-:W-:Y:S05]  /*0940*/  @!P0 BRA `(.L_x_7) ;  /* 0x0000000000088947 */ /* 0x000fea0003800000 */
[----:B------:R3:W5:Y:S01]  /*0950*/  LD.E R152, desc[UR36][R6.64] ;  /* 0x0000002406987980 */ /* 0x000762000c101900 */
[----:B------:R-:W-:Y:S05]  /*0960*/  BRA `(.L_x_8) ;  /* 0x0000000000247947 */ /* 0x000fea0003800000 */
.L_x_7:
[----:B------:R-:W-:Y:S02]  /*0970*/  ULDC.64 UR4, c[0x0][0x590] ;  /* 0x0001640000047ab9 */ /* 0x000fe40000000a00 */
[----:B------:R-:W-:-:S04]  /*0980*/  ISETP.NE.U32.AND P0, PT, RZ, UR4, PT ;  /* 0x00000004ff007c0c */ /* 0x000fc8000bf05070 */
[----:B------:R-:W-:-:S13]  /*0990*/  ISETP.NE.AND.EX P0, PT, RZ, UR5, PT, P0 ;  /* 0x00000005ff007c0c */ /* 0x000fda000bf05300 */
[----:B------:R-:W-:Y:S05]  /*09a0*/  @!P0 BRA `(.L_x_9) ;  /* 0x00000000000c8947 */ /* 0x000fea0003800000 */
[----:B01----:R-:W0:Y:S02]  /*09b0*/  LDC.64 R6, c[0x0][0x590] ;  /* 0x00016400ff067b82 */ /* 0x003e240000000a00 */
[----:B0-----:R2:W5:Y:S01]  /*09c0*/  LDG.E R152, desc[UR36][R6.64] ;  /* 0x0000002406987981 */ /* 0x001562000c1e1900 */
[----:B------:R-:W-:Y:S05]  /*09d0*/  BRA `(.L_x_8) ;  /* 0x0000000000087947 */ /* 0x000fea0003800000 */
.L_x_9:
[----:B------:R-:W-:Y:S02]  /*09e0*/  ULDC UR4, c[0x0][0x584] ;  /* 0x0001610000047ab9 */ /* 0x000fe40000000800 */
[----:B------:R-:W-:-:S07]  /*09f0*/  IMAD.U32 R152, RZ, RZ, UR4 ;  /* 0x00000004ff987e24 */ /* 0x000fce000f8e00ff */
.L_x_8:
[----:B------:R-:W4:Y:S01]  /*0a00*/  LDC R2, c[0x0][0x65c] ;  /* 0x00019700ff027b82 */ /* 0x000f220000000800 */
[----:B------:R-:W4:Y:S01]  /*0a10*/  S2R R14, SR_CTAID.Y ;  /* 0x00000000000e7919 */ /* 0x000f220000002600 */
[----:B------:R-:W-:Y:S01]  /*0a20*/  ULDC UR6, c[0x0][0x28c] ;  /* 0x0000a30000067ab9 */ /* 0x000fe20000000800 */
[----:B------:R-:W-:Y:S01]  /*0a30*/  ISETP.NE.AND P0, PT, R8, 0x2, PT ;  /* 0x000000020800780c */ /* 0x000fe20003f05270 */
[----:B------:R-:W-:Y:S01]  /*0a40*/  UIADD3 UR6, UR6, 0x1f, URZ ;  /* 0x0000001f06067890 */ /* 0x000fe2000fffe03f */
[----:B0123--:R-:W0:Y:S01]  /*0a50*/  S2R R6, SR_CTAID.X ;  /* 0x0000000000067919 */ /* 0x00fe220000002500 */
[----:B------:R-:W-:Y:S01]  /*0a60*/  IMAD.MOV.U32 R7, RZ, RZ, RZ ;  /* 0x000000ffff077224 */ /* 0x000fe200078e00ff */
[----:B------:R-:W-:Y:S01]  /*0a70*/  UMOV UR39, URZ ;  /* 0x0000003f00277c82 */ /* 0x000fe20008000000 */
[----:B------:R-:W-:Y:S01]  /*0a80*/  USHF.R.S32.HI UR7, URZ, 0x1f, UR6 ;  /* 0x0000001f3f077899 */ /* 0x000fe20008011406 */
[----:B------:R-:W-:Y:S01]  /*0a90*/  UMOV UR38, URZ ;  /* 0x0000003f00267c82 */ /* 0x000fe20008000000 */
[----:B------:R-:W-:-:S02]  /*0aa0*/  ULDC.64 UR8, c[0x0][0x650] ;  /* 0x0001940000087ab9 */ /* 0x000fc40000000a00 */
[----:B------:R-:W-:-:S04]  /*0ab0*/  ULEA.HI UR7, UR7, UR6, URZ, 0x5 ;  /* 0x0000000607077291 */ /* 0x000fc8000f8f283f */
[----:B------:R-:W-:Y:S01]  /*0ac0*/  USHF.R.S32.HI UR40, URZ, 0x5, UR7 ;  /* 0x000000053f287899 */ /* 0x000fe20008011407 */
[----:B----4-:R-:W-:-:S13]  /*0ad0*/  ISETP.NE.AND P1, PT, R2, 0x1, PT ;  /* 0x000000010200780c */ /* 0x010fda0003f25270 */
[----:B------:R-:W0:Y:S01]  /*0ae0*/  @P1 LDC R19, c[0x0][0x10] ;  /* 0x00000400ff131b82 */ /* 0x000e220000000800 */
[----:B------:R-:W-:Y:S02]  /*0af0*/  @P1 IMAD.MOV.U32 R8, RZ, RZ, R14 ;  /* 0x000000ffff081224 */ /* 0x000fe400078e000e */
[----:B------:R-:W-:Y:S02]  /*0b00*/  @P1 IMAD.MOV.U32 R9, RZ, RZ, RZ ;  /* 0x000000ffff091224 */ /* 0x000fe400078e00ff */
[----:B------:R-:W-:-:S03]  /*0b10*/  @P1 IMAD.MOV.U32 R17, RZ, RZ, RZ ;  /* 0x000000ffff111224 */ /* 0x000fc600078e00ff */
[----:B------:R-:W1:Y:S01]  /*0b20*/  @!P1 LDC R11, c[0x0][0xc] ;  /* 0x00000300ff0b9b82 */ /* 0x000e620000000800 */
[----:B------:R-:W-:Y:S01]  /*0b30*/  ULDC UR4, c[0x0][0xc] ;  /* 0x0000030000047ab9 */ /* 0x000fe20000000800 */
[----:B------:R-:W-:Y:S02]  /*0b40*/  ULDC UR5, c[0x0][0x10] ;  /* 0x0000040000057ab9 */ /* 0x000fe40000000800 */
[----:B------:R-:W-:-:S04]  /*0b50*/  UIMAD.WIDE.U32 UR4, UR4, UR5, URZ ;  /* 0x00000005040472a5 */ /* 0x000fc8000f8e003f */
[----:B------:R-:W2:Y:S01]  /*0b60*/  LDC R2, c[0x0][0x14] ;  /* 0x00000500ff027b82 */ /* 0x000ea20000000800 */
[----:B0-----:R-:W-:-:S04]  /*0b70*/  @P1 IMAD.WIDE.U32 R18, R6, R19, R8 ;  /* 0x0000001306121225 */ /* 0x001fc800078e0008 */
[----:B------:R-:W-:Y:S02]  /*0b80*/  @P1 IMAD.IADD R17, R19, 0x1, R17 ;  /* 0x0000000113111824 */ /* 0x000fe400078e0211 */
[----:B-1----:R-:W-:-:S04]  /*0b90*/  @!P1 IMAD.WIDE.U32 R8, R11, R14, R6 ;  /* 0x0000000e0b089225 */ /* 0x002fc800078e0006 */
[----:B------:R-:W-:Y:S02]  /*0ba0*/  @!P1 IMAD.MOV.U32 R18, RZ, RZ, R8 ;  /* 0x000000ffff129224 */ /* 0x000fe400078e0008 */
[----:B------:R-:W-:Y:S02]  /*0bb0*/  @!P1 IMAD.MOV.U32 R17, RZ, RZ, R9 ;  /* 0x000000ffff119224 */ /* 0x000fe400078e0009 */
[----:B--2---:R-:W-:-:S04]  /*0bc0*/  IMAD.WIDE.U32 R12, R2, UR4, RZ ;  /* 0x00000004020c7c25 */ /* 0x004fc8000f8e00ff */
[----:B------:R-:W-:Y:S01]  /*0bd0*/  IMAD R23, R2, UR5, RZ ;  /* 0x0000000502177c24 */ /* 0x000fe2000f8e02ff */
[----:B------:R0:W-:Y:S03]  /*0be0*/  STL.64 [R1], R12 ;  /* 0x0000000c01007387 */ /* 0x0001e60000100a00 */
[----:B------:R-:W-:Y:S01]  /*0bf0*/  IMAD.IADD R23, R13, 0x1, R23 ;  /* 0x000000010d177824 */ /* 0x000fe200078e0217 */
[----:B------:R-:W-:Y:S06]  /*0c00*/  @P0 BRA `(.L_x_10) ;  /* 0x0000000000200947 */ /* 0x000fec0003800000 */
[----:B------:R-:W-:Y:S01]  /*0c10*/  UISETP.GE.U32.AND UP0, UPT, UR40, 0xb, UPT ;  /* 0x0000000b2800788c */ /* 0x000fe2000bf06070 */
[----:B------:R-:W-:Y:S01]  /*0c20*/  IADD3 R18, P0, R18, R12, RZ ;  /* 0x0000000c12127210 */ /* 0x000fe20007f1e0ff */
[----:B------:R-:W-:Y:S01]  /*0c30*/  UIMAD.WIDE.U32 UR4, UR40, -0x45d1745d, URZ ;  /* 0xba2e8ba3280478a5 */ /* 0x000fe2000f8e003f */
[----:B------:R-:W-:-:S03]  /*0c40*/  UMOV UR38, URZ ;  /* 0x0000003f00267c82 */ /* 0x000fc60008000000 */
[----:B------:R-:W-:Y:S01]  /*0c50*/  USHF.R.U32.HI UR4, URZ, 0x3, UR5 ;  /* 0x000000033f047899 */ /* 0x000fe20008011605 */
[----:B------:R-:W-:-:S03]  /*0c60*/  IMAD.X R17, R23, 0x1, R17, P0 ;  /* 0x0000000117117824 */ /* 0x000fc600000e0611 */
[----:B------:R-:W-:Y:S02]  /*0c70*/  UIMAD UR39, UR4, -0xb, UR40 ;  /* 0xfffffff5042778a4 */ /* 0x000fe4000f8e0228 */
[----:B------:R-:W-:-:S12]  /*0c80*/  @UP0 ULOP3.LUT UR38, UR4, 0x1, URZ, 0xc0, !UPT ;  /* 0x0000000104260892 */ /* 0x000fd8000f8ec03f */
.L_x_10:
[----:B------:R-:W-:Y:S01]  /*0c90*/  ISETP.GE.U32.AND P0, PT, R18, UR8, PT ;  /* 0x0000000812007c0c */ /* 0x000fe2000bf06070 */
[----:B------:R-:W-:Y:S01]  /*0ca0*/  IMAD.MOV.U32 R19, RZ, RZ, -0x1 ;  /* 0xffffffffff137424 */ /* 0x000fe200078e00ff */
[----:B------:R-:W-:Y:S01]  /*0cb0*/  PRMT R8, RZ, 0x7610, R8 ;  /* 0x00007610ff087816 */ /* 0x000fe20000000008 */
[----:B------:R-:W-:Y:S01]  /*0cc0*/  IMAD.MOV.U32 R22, RZ, RZ, -0x1 ;  /* 0xffffffffff167424 */ /* 0x000fe200078e00ff */
[----:B------:R-:W-:Y:S01]  /*0cd0*/  ISETP.GE.U32.AND.EX P0, PT, R17, UR9, PT, P0 ;  /* 0x0000000911007c0c */ /* 0x000fe2000bf06100 */
[----:B------:R-:W-:-:S12]  /*0ce0*/  IMAD.MOV.U32 R2, RZ, RZ, -0x1 ;  /* 0xffffffffff027424 */ /* 0x000fd800078e00ff */
[----:B------:R-:W-:Y:S05]  /*0cf0*/  @P0 BRA `(.L_x_11) ;  /* 0x00000004005c0947 */ /* 0x000fea0003800000 */
[----:B------:R-:W1:Y:S01]  /*0d00*/  LDC.64 R20, c[0x0][0x628] ;  /* 0x00018a00ff147b82 */ /* 0x000e620000000a00 */
[----:B------:R-:W-:Y:S02]  /*0d10*/  IMAD.MOV.U32 R8, RZ, RZ, R18 ;  /* 0x000000ffff087224 */ /* 0x000fe400078e0012 */
[----:B------:R-:W-:-:S05]  /*0d20*/  IMAD.MOV.U32 R9, RZ, RZ, R17 ;  /* 0x000000ffff097224 */ /* 0x000fca00078e0011 */
[----:B------:R-:W2:Y:S08]  /*0d30*/  LDC R2, c[0x0][0x630] ;  /* 0x00018c00ff027b82 */ /* 0x000eb00000000800 */
[----:B------:R-:W3:Y:S01]  /*0d40*/  LDC.64 R24, c[0x0][0x620] ;  /* 0x00018800ff187b82 */ /* 0x000ee20000000a00 */
[----:B-1----:R-:W-:-:S04]  /*0d50*/  ISETP.NE.U32.AND P0, PT, R20, RZ, PT ;  /* 0x000000ff1400720c */ /* 0x002fc80003f05070 */
[----:B------:R-:W-:-:S13]  /*0d60*/  ISETP.NE.AND.EX P0, PT, R21, RZ, PT, P0 ;  /* 0x000000ff1500720c */ /* 0x000fda0003f05300 */
[----:B--23--:R-:W-:Y:S05]  /*0d70*/  @!P0 BRA `(.L_x_12) ;  /* 0x0000000000288947 */ /* 0x00cfea0003800000 */
[----:B0-----:R-:W0:Y:S02]  /*0d80*/  LDC R13, c[0x0][0x634] ;  /* 0x00018d00ff0d7b82 */ /* 0x001e240000000800 */
[----:B0-----:R-:W-:-:S05]  /*0d90*/  IADD3 R13, P0, R18, R13, RZ ;  /* 0x0000000d120d7210 */ /* 0x001fca0007f1e0ff */
[----:B------:R-:W-:-:S04]  /*0da0*/  IMAD.X R15, RZ, RZ, R17, P0 ;  /* 0x000000ffff0f7224 */ /* 0x000fc800000e0611 */
[----:B------:R-:W-:-:S04]  /*0db0*/  IMAD.WIDE.U32 R8, R15, R20, RZ ;  /* 0x000000140f087225 */ /* 0x000fc800078e00ff */
[----:B------:R-:W-:-:S04]  /*0dc0*/  IMAD.WIDE.U32 R10, P0, R13, R21, R8 ;  /* 0x000000150d0a7225 */ /* 0x000fc80007800008 */
[----:B------:R-:W-:-:S04]  /*0dd0*/  IMAD.WIDE.U32 R8, R13, R20, RZ ;  /* 0x000000140d087225 */ /* 0x000fc800078e00ff */
[----:B------:R-:W-:Y:S01]  /*0de0*/  IMAD.X R13, RZ, RZ, RZ, P0 ;  /* 0x000000ffff0d7224 */ /* 0x000fe200000e06ff */
[----:B------:R-:W-:Y:S01]  /*0df0*/  IADD3 RZ, P0, R9, R10, RZ ;  /* 0x0000000a09ff7210 */ /* 0x000fe20007f1e0ff */
[----:B------:R-:W-:-:S04]  /*0e00*/  IMAD.MOV.U32 R12, RZ, RZ, R11 ;  /* 0x000000ffff0c7224 */ /* 0x000fc800078e000b */
[----:B------:R-:W-:-:S08]  /*0e10*/  IMAD.WIDE.U32.X R8, R15, R21, R12, P0 ;  /* 0x000000150f087225 */ /* 0x000fd000000e040c */
.L_x_12:
[-CC-:B------:R-:W-:Y:S01]  /*0e20*/  SHF.R.U64 R31, R8, R2.reuse, R9.reuse ;  /* 0x00000002081f7219 */ /* 0x180fe20000001209 */
[----:B0-----:R-:W0:Y:S01]  /*0e30*/  LDC R12, c[0x0][0x618] ;  /* 0x00018600ff0c7b82 */ /* 0x001e220000000800 */
[----:B------:R-:W-:Y:S01]  /*0e40*/  SHF.R.U32.HI R7, RZ, R2, R9 ;  /* 0x00000002ff077219 */ /* 0x000fe20000011609 */
[----:B------:R-:W-:Y:S01]  /*0e50*/  ULDC UR4, c[0x0][0x150] ;  /* 0x0000540000047ab9 */ /* 0x000fe20000000800 */
[----:B------:R-:W-:Y:S01]  /*0e60*/  IADD3 R11, P0, RZ, -R31, RZ ;  /* 0x8000001fff0b7210 */ /* 0x000fe20007f1e0ff */
[----:B------:R-:W-:Y:S01]  /*0e70*/  IMAD.MOV.U32 R19, RZ, RZ, R17 ;  /* 0x000000ffff137224 */ /* 0x000fe200078e0011 */
[----:B------:R-:W-:-:S03]  /*0e80*/  I2FP.F32.U32 R2, R6 ;  /* 0x0000000600027245 */ /* 0x000fc60000201000 */
[----:B------:R-:W1:Y:S01]  /*0e90*/  LDC.64 R26, c[0x0][0x640] ;  /* 0x00019000ff1a7b82 */ /* 0x000e620000000a00 */
[----:B------:R-:W-:Y:S02]  /*0ea0*/  IMAD.X R13, RZ, RZ, ~R7, P0 ;  /* 0x000000ffff0d7224 */ /* 0x000fe400000e0e07 */
[----:B------:R-:W-:Y:S01]  /*0eb0*/  FMUL R2, R2, UR4 ;  /* 0x0000000402027c20 */ /* 0x000fe20008400000 */
[----:B------:R-:W-:Y:S01]  /*0ec0*/  IMAD.WIDE.U32 R8, R11, R24, R18 ;  /* 0x000000180b087225 */ /* 0x000fe200078e0012 */
[----:B------:R-:W-:-:S03]  /*0ed0*/  ULDC UR4, c[0x0][0x154] ;  /* 0x0000550000047ab9 */ /* 0x000fc60000000800 */
[----:B------:R-:W-:Y:S01]  /*0ee0*/  IMAD R10, R13, R24, RZ ;  /* 0x000000180d0a7224 */ /* 0x000fe200078e02ff */
[----:B------:R-:W2:Y:S01]  /*0ef0*/  LDC R7, c[0x0][0x144] ;  /* 0x00005100ff077b82 */ /* 0x000ea20000000800 */
[----:B------:R-:W3:Y:S02]  /*0f00*/  F2I.U32.TRUNC.NTZ R2, R2 ;  /* 0x0000000200027305 */ /* 0x000ee4000020f000 */
[----:B------:R-:W-:-:S04]  /*0f10*/  IMAD R11, R11, R25, R10 ;  /* 0x000000190b0b7224 */ /* 0x000fc800078e020a */
[----:B------:R-:W-:Y:S01]  /*0f20*/  IMAD.IADD R9, R9, 0x1, R11 ;  /* 0x0000000109097824 */ /* 0x000fe200078e020b */
[----:B------:R-:W4:Y:S01]  /*0f30*/  LDC R22, c[0x0][0x608] ;  /* 0x00018200ff167b82 */ /* 0x000f220000000800 */
[----:B------:R-:W-:-:S03]  /*0f40*/  IMAD.MOV.U32 R11, RZ, RZ, -0x1 ;  /* 0xffffffffff0b7424 */ /* 0x000fc600078e00ff */
[--C-:B0-----:R-:W-:Y:S02]  /*0f50*/  SHF.R.U64 R20, R8, R12, R9.reuse ;  /* 0x0000000c08147219 */ /* 0x101fe40000001209 */
[----:B------:R-:W-:Y:S02]  /*0f60*/  I2FP.F32.U32 R8, R14 ;  /* 0x0000000e00087245 */ /* 0x000fe40000201000 */
[----:B------:R-:W0:Y:S01]  /*0f70*/  LDC R24, c[0x0][0x658] ;  /* 0x00019600ff187b82 */ /* 0x000e220000000800 */
[----:B-1----:R-:W-:Y:S01]  /*0f80*/  ISETP.NE.U32.AND P0, PT, R26, RZ, PT ;  /* 0x000000ff1a00720c */ /* 0x002fe20003f05070 */
[----:B---3--:R-:W-:Y:S02]  /*0f90*/  IMAD.MOV R10, RZ, RZ, -R2 ;  /* 0x000000ffff0a7224 */ /* 0x008fe400078e0a02 */
[----:B------:R-:W-:Y:S01]  /*0fa0*/  FMUL R8, R8, UR4 ;  /* 0x0000000408087c20 */ /* 0x000fe20008400000 */
[----:B------:R-:W-:Y:S02]  /*0fb0*/  SHF.R.U32.HI R9, RZ, R12, R9 ;  /* 0x0000000cff097219 */ /* 0x000fe40000011609 */
[----:B------:R-:W-:Y:S01]  /*0fc0*/  ISETP.NE.AND.EX P0, PT, R27, RZ, PT, P0 ;  /* 0x000000ff1b00720c */ /* 0x000fe20003f05300 */
[----:B------:R1:W3:Y:S01]  /*0fd0*/  F2I.U32.TRUNC.NTZ R15, R8 ;  /* 0x00000008000f7305 */ /* 0x0002e2000020f000 */
[----:B------:R-:W1:Y:S01]  /*0fe0*/  LDC R19, c[0x0][0x148] ;  /* 0x00005200ff137b82 */ /* 0x000e620000000800 */
[----:B--2---:R-:W-:-:S07]  /*0ff0*/  IMAD R2, R7, R10, R6 ;  /* 0x0000000a07027224 */ /* 0x004fce00078e0206 */
[----:B------:R-:W2:Y:S01]  /*1000*/  LDC R25, c[0x0][0x600] ;  /* 0x00018000ff197b82 */ /* 0x000ea20000000800 */
[-CC-:B----4-:R-:W-:Y:S02]  /*1010*/  SHF.R.U64 R32, R20, R22.reuse, R9.reuse ;  /* 0x0000001614207219 */ /* 0x190fe40000001209 */
[----:B------:R-:W-:Y:S01]  /*1020*/  SHF.R.U32.HI R7, RZ, R22, R9 ;  /* 0x00000016ff077219 */ /* 0x000fe20000011609 */
[----:B------:R-:W-:-:S04]  /*1030*/  IMAD.MOV.U32 R9, RZ, RZ, 0x1 ;  /* 0x00000001ff097424 */ /* 0x000fc800078e00ff */
[----:B------:R-:W4:Y:S01]  /*1040*/  LDC R28, c[0x0][0x648] ;  /* 0x00019200ff1c7b82 */ /* 0x000f220000000800 */
[-C--:B0-----:R-:W-:Y:S02]  /*1050*/  SHF.L.U32 R6, R11, R24.reuse, RZ ;  /* 0x000000180b067219 */ /* 0x081fe400000006ff */
[--C-:B------:R-:W-:Y:S02]  /*1060*/  SHF.R.U64 R22, R32, R24, R7.reuse ;  /* 0x0000001820167219 */ /* 0x100fe40000001207 */
[----:B------:R-:W-:Y:S02]  /*1070*/  LOP3.LUT R13, RZ, R6, RZ, 0x33, !PT ;  /* 0x00000006ff0d7212 */ /* 0x000fe400078e33ff */
[-C--:B------:R-:W-:Y:S01]  /*1080*/  SHF.R.U32.HI R7, RZ, R24.reuse, R7 ;  /* 0x00000018ff077219 */ /* 0x080fe20000011607 */
[----:B------:R-:W0:Y:S01]  /*1090*/  LDC R29, c[0x0][0x638] ;  /* 0x00018e00ff1d7b82 */ /* 0x000e220000000800 */
[----:B------:R-:W-:Y:S01]  /*10a0*/  SHF.L.U32 R12, R9, R24, RZ ;  /* 0x00000018090c7219 */ /* 0x000fe200000006ff */
[----:B------:R-:W-:-:S06]  /*10b0*/  IMAD.MOV.U32 R6, RZ, RZ, R22 ;  /* 0x000000ffff067224 */ /* 0x000fcc00078e0016 */
[----:B------:R-:W0:Y:S01]  /*10c0*/  LDC R30, c[0x0][0x610] ;  /* 0x00018400ff1e7b82 */ /* 0x000e220000000800 */
[----:B-1-3--:R-:W-:Y:S05]  /*10d0*/  @!P0 BRA `(.L_x_13) ;  /* 0x0000000000288947 */ /* 0x00afea0003800000 */
[----:B------:R-:W1:Y:S02]  /*10e0*/  LDC R11, c[0x0][0x64c] ;  /* 0x00019300ff0b7b82 */ /* 0x000e640000000800 */
[----:B-1----:R-:W-:-:S05]  /*10f0*/  IADD3 R11, P0, R22, R11, RZ ;  /* 0x0000000b160b7210 */ /* 0x002fca0007f1e0ff */
        /* <DEDUP_REMOVED lines=8> */
.L_x_13:
[----:B----4-:R-:W-:Y:S01]  /*1180*/  SHF.R.U64 R6, R6, R28, R7 ;  /* 0x0000001c06067219 */ /* 0x010fe20000001207 */
[----:B--2---:R-:W-:Y:S01]  /*1190*/  VIADD R7, R25, 0xffffffff ;  /* 0xffffffff19077836 */ /* 0x004fe20000000000 */
[----:B------:R-:W-:Y:S01]  /*11a0*/  LOP3.LUT R13, R32, R13, RZ, 0xc0, !PT ;  /* 0x0000000d200d7212 */ /* 0x000fe200078ec0ff */
[----:B------:R-:W-:Y:S02]  /*11b0*/  IMAD.MOV R15, RZ, RZ, -R15 ;  /* 0x000000ffff0f7224 */ /* 0x000fe400078e0a0f */
[----:B------:R-:W-:Y:S01]  /*11c0*/  IMAD.MOV R8, RZ, RZ, -R6 ;  /* 0x000000ffff087224 */ /* 0x000fe200078e0a06 */
[----:B------:R-:W-:Y:S01]  /*11d0*/  LOP3.LUT R7, R20, R7, RZ, 0xc0, !PT ;  /* 0x0000000714077212 */ /* 0x000fe200078ec0ff */
[----:B------:R-:W-:Y:S02]  /*11e0*/  IMAD R13, R12, R6, R13 ;  /* 0x000000060c0d7224 */ /* 0x000fe400078e020d */
[----:B------:R-:W-:Y:S02]  /*11f0*/  @P1 IMAD R2, R19, R15, R14 ;  /* 0x0000000f13021224 */ /* 0x000fe400078e020e */
[----:B0-----:R-:W-:-:S02]  /*1200*/  IMAD R6, R8, R29, R22 ;  /* 0x0000001d08067224 */ /* 0x001fc400078e0216 */
[----:B------:R-:W-:Y:S02]  /*1210*/  IMAD R2, R13, R30, R2 ;  /* 0x0000001e0d027224 */ /* 0x000fe400078e0202 */
[----:B------:R-:W-:Y:S02]  /*1220*/  IMAD R19, R6, R25, R7 ;  /* 0x0000001906137224 */ /* 0x000fe400078e0207 */
[----:B------:R-:W-:-:S03]  /*1230*/  IMAD.MOV.U32 R8, RZ, RZ, 0x1 ;  /* 0x00000001ff087424 */ /* 0x000fc600078e00ff */
[----:B------:R-:W-:Y:S02]  /*1240*/  SEL R22, R19, R2, !P1 ;  /* 0x0000000213167207 */ /* 0x000fe40004800000 */
[----:B------:R-:W-:Y:S01]  /*1250*/  SEL R19, R2, R19, !P1 ;  /* 0x0000001302137207 */ /* 0x000fe20004800000 */
[----:B------:R-:W-:-:S07]  /*1260*/  IMAD.MOV.U32 R2, RZ, RZ, R31 ;  /* 0x000000ffff027224 */ /* 0x000fce00078e001f */
.L_x_11:
[----:B------:R-:W-:Y:S05]  /*1270*/  @!P2 BRA `(.L_x_14) ;  /* 0x0000008c00f4a947 */ /* 0x000fea0003800000 */
[----:B------:R-:W-:-:S13]  /*1280*/  ISETP.GT.U32.AND P0, PT, R33, 0x1, PT ;  /* 0x000000012100780c */ /* 0x000fda0003f04070 */
[----:B------:R-:W-:Y:S05]  /*1290*/  @P0 EXIT ;  /* 0x000000000000094d */ /* 0x000fea0003800000 */
.L_x_15:
[----:B------:R-:W-:-:S08]  /*12a0*/  NOP ;  /* 0x0000000000007918 */ /* 0x000fd00000000000 */
[----:B------:R-:W1:Y:S02]  /*12b0*/  USETMAXREG.TRY_ALLOC.CTAPOOL UP0, 0xe8 ;  /* 0x000000e8000079c8 */ /* 0x000e640008000600 */
[----:B-1----:R-:W-:-:S13]  /*12c0*/  PLOP3.LUT P0, PT, PT, PT, UP0, 0x80, 0x0 ;  /* 0x000000000000781c */ /* 0x002fda0003f0f008 */
[----:B------:R-:W-:Y:S05]  /*12d0*/  @!P0 BRA `(.L_x_15) ;  /* 0xfffffffc00f08947 */ /* 0x000fea000383ffff */
[----:B------:R-:W-:-:S13]  /*12e0*/  LOP3.LUT P0, RZ, R8, 0xff, RZ, 0xc0, !PT ;  /* 0x000000ff08ff7812 */ /* 0x000fda000780c0ff */
[----:B------:R-:W-:Y:S05]  /*12f0*/  @!P0 EXIT ;  /* 0x000000000000894d */ /* 0x000fea0003800000 */
[----:B------:R-:W1:Y:S01]  /*1300*/  S2UR UR4, SR_CgaCtaId ;  /* 0x00000000000479c3 */ /* 0x000e620000008800 */
[----:B------:R-:W-:Y:S01]  /*1310*/  VIADD R6, R5, 0xffffffff ;  /* 0xffffffff05067836 */ /* 0x000fe20000000000 */
[----:B------:R-:W-:Y:S01]  /*1320*/  SHF.R.S32.HI R0, RZ, 0x1f, R3 ;  /* 0x0000001fff007819 */ /* 0x000fe20000011403 */
[----:B------:R-:W-:Y:S01]  /*1330*/  UMOV UR41, 0x400 ;  /* 0x0000040000297882 */ /* 0x000fe20000000000 */
[----:B------:R-:W-:Y:S01]  /*1340*/  UISETP.LT.AND UP0, UPT, UR40, 0x1, UPT ;  /* 0x000000012800788c */ /* 0x000fe2000bf01270 */
[----:B------:R-:W-:Y:S01]  /*1350*/  LOP3.LUT R172, R16, 0x1, RZ, 0xfc, !PT ;  /* 0x0000000110ac7812 */ /* 0x000fe200078efcff */
[----:B------:R-:W-:Y:S01]  /*1360*/  USHF.L.U32 UR44, UR40, 0x1, URZ ;  /* 0x00000001282c7899 */ /* 0x000fe2000800063f */
[----:B------:R-:W-:Y:S01]  /*1370*/  R2UR UR42, R6 ;  /* 0x00000000062a72ca */ /* 0x000fe200000e0000 */
[----:B------:R-:W-:Y:S01]  /*1380*/  USEL UR43, UR40, 0x1, UP0 ;  /* 0x00000001282b7887 */ /* 0x000fe20008000000 */
[CC--:B------:R-:W-:Y:S02]  /*1390*/  LEA.HI R4, R0.reuse, R3.reuse, RZ, 0x2 ;  /* 0x0000000300047211 */ /* 0x0c0fe400078f10ff */
[----:B------:R-:W-:Y:S01]  /*13a0*/  LEA.HI R0, R0, R3, RZ, 0x5 ;  /* 0x0000000300007211 */ /* 0x000fe200078f28ff */
[----:B------:R-:W-:Y:S01]  /*13b0*/  UIADD3 UR43, -UR43, UR40, URZ ;  /* 0x000000282b2b7290 */ /* 0x000fe2000fffe13f */
[----:B------:R-:W-:-:S02]  /*13c0*/  SHF.R.S32.HI R154, RZ, 0x2, R4 ;  /* 0x00000002ff9a7819 */ /* 0x000fc40000011404 */
[----:B------:R-:W-:Y:S02]  /*13d0*/  SHF.R.S32.HI R5, RZ, 0x1f, R4 ;  /* 0x0000001fff057819 */ /* 0x000fe40000011404 */
[----:B------:R-:W-:Y:S02]  /*13e0*/  LOP3.LUT R156, R4, 0xfffffffc, RZ, 0xc0, !PT ;  /* 0xfffffffc049c7812 */ /* 0x000fe400078ec0ff */
[----:B------:R-:W-:Y:S01]  /*13f0*/  LEA.HI R5, R5, R154, RZ, 0x3 ;  /* 0x0000009a05057211 */ /* 0x000fe200078f18ff */
[----:B------:R-:W-:Y:S01]  /*1400*/  USHF.L.U32 UR42, UR42, 0x3, URZ ;  /* 0x000000032a2a7899 */ /* 0x000fe2000800063f */
[----:B------:R-:W-:Y:S01]  /*1410*/  ISETP.NE.AND P0, PT, R6, RZ, PT ;  /* 0x000000ff0600720c */ /* 0x000fe20003f05270 */
[----:B------:R-:W-:Y:S01]  /*1420*/  IMAD.IADD R156, R3, 0x1, -R156 ;  /* 0x00000001039c7824 */ /* 0x000fe200078e0a9c */
[----:B------:R-:W-:Y:S01]  /*1430*/  LOP3.LUT R5, R5, 0xfffffff8, RZ, 0xc0, !PT ;  /* 0xfffffff805057812 */ /* 0x000fe200078ec0ff */
[----:B-1----:R-:W-:Y:S01]  /*1440*/  ULEA UR41, UR4, UR41, 0x18 ;  /* 0x0000002904297291 */ /* 0x002fe2000f8ec03f */
[----:B------:R-:W-:Y:S01]  /*1450*/  SEL R173, RZ, 0x1, P0 ;  /* 0x00000001ffad7807 */ /* 0x000fe20000000000 */
[----:B------:R-:W-:Y:S01]  /*1460*/  IMAD.U32 R158, RZ, RZ, UR42 ;  /* 0x0000002aff9e7e24 */ /* 0x000fe2000f8e00ff */
[----:B------:R-:W-:Y:S01]  /*1470*/  ULDC UR4, c[0x0][0x284] ;  /* 0x0000a10000047ab9 */ /* 0x000fe20000000800 */
[----:B------:R-:W-:Y:S01]  /*1480*/  IMAD.IADD R154, R154, 0x1, -R5 ;  /* 0x000000019a9a7824 */ /* 0x000fe200078e0a05 */
[----:B------:R-:W-:Y:S01]  /*1490*/  UIADD3 UR45, UR41, 0xc0, URZ ;  /* 0x000000c0292d7890 */ /* 0x000fe2000fffe03f */
[----:B------:R-:W-:-:S02]  /*14a0*/  SHF.R.S32.HI R5, RZ, 0x5, R0 ;  /* 0x00000005ff057819 */ /* 0x000fc40000011400 */
[C---:B------:R-:W-:Y:S02]  /*14b0*/  LOP3.LUT R160, R158.reuse, 0x8, RZ, 0xc0, !PT ;  /* 0x000000089ea07812 */ /* 0x040fe400078ec0ff */
[--C-:B------:R-:W-:Y:S01]  /*14c0*/  SHF.R.S32.HI R155, RZ, 0x1f, R154.reuse ;  /* 0x0000001fff9b7819 */ /* 0x100fe2000001149a */
[C-C-:B------:R-:W-:Y:S01]  /*14d0*/  IMAD R161, R5.reuse, -0x10, -R154.reuse ;  /* 0xfffffff005a17824 */ /* 0x140fe200078e0a9a */
[----:B------:R-:W-:Y:S01]  /*14e0*/  LOP3.LUT R158, R158, 0x8, RZ, 0xc, !PT ;  /* 0x000000089e9e7812 */ /* 0x000fe200078e0cff */
[----:B------:R-:W-:Y:S01]  /*14f0*/  IMAD.U32 R157, RZ, RZ, UR45 ;  /* 0x0000002dff9d7e24 */ /* 0x000fe2000f8e00ff */
[----:B------:R-:W-:Y:S01]  /*1500*/  LOP3.LUT R160, R160, 0x18, RZ, 0x3c, !PT ;  /* 0x00000018a0a07812 */ /* 0x000fe200078e3cff */
[----:B------:R-:W-:-:S04]  /*1510*/  IMAD.WIDE R154, R5, 0x10, R154 ;  /* 0x00000010059a7825 */ /* 0x000fc800078e029a */
[----:B------:R-:W-:Y:S02]  /*1520*/  VIADD R159, R157, UR42 ;  /* 0x0000002a9d9f7c36 */ /* 0x000fe40008000000 */
[----:B------:R-:W-:-:S07]  /*1530*/  VIADD R161, R161, UR4 ;  /* 0x00000004a1a17c36 */ /* 0x000fce0008000000 */
.L_x_291:
[----:B------:R-:W-:Y:S01]  /*1540*/  SHF.L.U32 R0, R173, 0x1f, RZ ;  /* 0x0000001fad007819 */ /* 0x000fe200000006ff */
[----:B------:R-:W-:Y:S02]  /*1550*/  ULDC UR4, c[0x0][0x28c] ;  /* 0x0000a30000047ab9 */ /* 0x000fe40000000800 */
[----:B------:R-:W-:Y:S01]  /*1560*/  ISETP.LT.AND P1, PT, RZ, UR4, PT ;  /* 0x00000004ff007c0c */ /* 0x000fe2000bf21270 */
[----:B------:R-:W1:Y:S02]  /*1570*/  SYNCS.PHASECHK.TRANS64.TRYWAIT P0, [R157+UR42], R0 ;  /* 0x000000009d0075a7 */ /* 0x000e64000800016a */
[----:B-1-34-:R-:W-:Y:S10]  /*1580*/  @!P0 BRA `(.L_x_16) ;  /* 0x000000a000248947 */ /* 0x01aff40003800000 */
.L_x_320:
[----:B------:R-:W-:Y:S05]  /*1590*/  @P1 BRA `(.L_x_17) ;  /* 0x0000000000401947 */ /* 0x000fea0003800000 */
[----:B-1----:R-:W-:Y:S01]  /*15a0*/  MOV R0, 0x0 ;  /* 0x0000000000007802 */ /* 0x002fe20000000f00 */
[----:B------:R-:W-:Y:S01]  /*15b0*/  ULDC.64 UR4, c[0x4][0x68] ;  /* 0x01001a0000047ab9 */ /* 0x000fe20000000a00 */
[----:B------:R-:W-:Y:S01]  /*15c0*/  ULDC.64 UR6, c[0x4][0x8] ;  /* 0x0100020000067ab9 */ /* 0x000fe20000000a00 */
[----:B------:R-:W-:Y:S01]  /*15d0*/  IMAD.U32 R4, RZ, RZ, UR4 ;  /* 0x00000004ff047e24 */ /* 0x000fe2000f8e00ff */
[----:B------:R1:W2:Y:S01]  /*15e0*/  LDC.64 R14, c[0x4][R0] ;  /* 0x01000000000e7b82 */ /* 0x0002a20000000a00 */
[----:B------:R-:W-:Y:S01]  /*15f0*/  IMAD.U32 R5, RZ, RZ, UR5 ;  /* 0x00000005ff057e24 */ /* 0x000fe2000f8e00ff */
[----:B------:R-:W-:Y:S01]  /*1600*/  ULDC.64 UR4, c[0x4][0x70] ;  /* 0x01001c0000047ab9 */ /* 0x000fe20000000a00 */
[----:B------:R-:W-:Y:S02]  /*1610*/  IMAD.U32 R10, RZ, RZ, UR6 ;  /* 0x00000006ff0a7e24 */ /* 0x000fe4000f8e00ff */
[----:B------:R-:W-:Y:S02]  /*1620*/  IMAD.U32 R6, RZ, RZ, UR4 ;  /* 0x00000004ff067e24 */ /* 0x000fe4000f8e00ff */
[----:B------:R-:W-:-:S02]  /*1630*/  IMAD.U32 R7, RZ, RZ, UR5 ;  /* 0x00000005ff077e24 */ /* 0x000fc4000f8e00ff */
[----:B------:R-:W-:Y:S02]  /*1640*/  IMAD.U32 R11, RZ, RZ, UR7 ;  /* 0x00000007ff0b7e24 */ /* 0x000fe4000f8e00ff */
[----:B------:R-:W-:Y:S02]  /*1650*/  IMAD.MOV.U32 R8, RZ, RZ, 0x1e1 ;  /* 0x000001e1ff087424 */ /* 0x000fe400078e00ff */
[----:B0-----:R-:W-:Y:S02]  /*1660*/  IMAD.MOV.U32 R12, RZ, RZ, 0x1 ;  /* 0x00000001ff0c7424 */ /* 0x001fe400078e00ff */
[----:B-1----:R-:W-:-:S07]  /*1670*/  IMAD.MOV.U32 R13, RZ, RZ, RZ ;  /* 0x000000ffff0d7224 */ /* 0x002fce00078e00ff */
[----:B------:R-:W-:-:S07]  /*1680*/  LEPC R20, `(.L_x_17) ;  /* 0x000000001014794e */ /* 0x000fce0000000000 */
[----:B--2--5:R-:W-:Y:S05]  /*1690*/  CALL.ABS.NOINC R14 ;  /* 0x000000000e007343 */ /* 0x024fea0003c00000 */
.L_x_17:
[----:B------:R-:W-:-:S13]  /*16a0*/  ISETP.NE.AND P0, PT, R172, 0x3, PT ;  /* 0x00000003ac00780c */ /* 0x000fda0003f05270 */
[----:B------:R-:W-:Y:S05]  /*16b0*/  @!P0 BRA `(.L_x_18) ;  /* 0x0000000000048947 */ /* 0x000fea0003800000 */
[----:B------:R-:W-:Y:S01]  /*16c0*/  BPT.TRAP 0x1 ;  /* 0x000000040000795c */ /* 0x000fe20000300000 */
.L_x_18:
[----:B------:R-:W-:Y:S02]  /*16d0*/  IMAD.U32 R3, RZ, RZ, UR39 ;  /* 0x00000027ff037e24 */ /* 0x000fe4000f8e00ff */
[----:B-1----:R-:W-:-:S03]  /*16e0*/  IMAD.U32 R0, RZ, RZ, UR38 ;  /* 0x00000026ff007e24 */ /* 0x002fc6000f8e00ff */
[----:B------:R-:W-:Y:S02]  /*16f0*/  LEA R3, R3, UR41, 0x3 ;  /* 0x0000002903037c11 */ /* 0x000fe4000f8e18ff */
[----:B------:R-:W-:-:S04]  /*1700*/  SHF.L.U32 R0, R0, 0x1f, RZ ;  /* 0x0000001f00007819 */ /* 0x000fc800000006ff */
[----:B------:R1:W2:Y:S01]  /*1710*/  SYNCS.PHASECHK.TRANS64.TRYWAIT P1, [R3+URZ], R0 ;  /* 0x00000000030075a7 */ /* 0x0002a2000802017f */
[----:B------:R-:W-:Y:S05]  /*1720*/  @!P0 BRA `(.L_x_19) ;  /* 0x0000000000048947 */ /* 0x000fea0003800000 */
[----:B------:R-:W-:Y:S01]  /*1730*/  BPT.TRAP 0x1 ;  /* 0x000000040000795c */ /* 0x000fe20000300000 */
.L_x_19:
[----:B------:R-:W-:-:S05]  /*1740*/  IMAD.U32 R4, RZ, RZ, UR43 ;  /* 0x0000002bff047e24 */ /* 0x000fca000f8e00ff */
[----:B------:R-:W-:Y:S01]  /*1750*/  ISETP.GE.AND P2, PT, R4, 0x1, PT ;  /* 0x000000010400780c */ /* 0x000fe20003f46270 */
[----:B--2---:R-:W-:-:S12]  /*1760*/  @P1 BRA `(.L_x_20) ;  /* 0x0000000000081947 */ /* 0x004fd80003800000 */
[----:B------:R-:W2:Y:S02]  /*1770*/  SYNCS.PHASECHK.TRANS64.TRYWAIT P1, [R3+URZ], R0 ;  /* 0x00000000030075a7 */ /* 0x000ea4000802017f */
[----:B--2---:R-:W-:Y:S05]  /*1780*/  @!P1 BRA `(.L_x_21) ;  /* 0x0000009c00b89947 */ /* 0x004fea0003800000 */
.L_x_20:
[----:B------:R-:W-:Y:S05]  /*1790*/  WARPSYNC.ALL ;  /* 0x0000000000007948 */ /* 0x000fea0003800000 */
[----:B------:R-:W-:Y:S01]  /*17a0*/  UIADD3 UR4, UR41, 0x180, URZ ;  /* 0x0000018029047890 */ /* 0x000fe2000fffe03f */
[----:B------:R-:W-:Y:S01]  /*17b0*/  WARPGROUP.ARRIVE ;  /* 0x00000000000079c5 */ /* 0x000fe20000000000 */
[----:B------:R-:W-:Y:S02]  /*17c0*/  UIADD3 UR5, UR41, 0xb180, URZ ;  /* 0x0000b18029057890 */ /* 0x000fe4000fffe03f */
[----:B------:R-:W-:Y:S02]  /*17d0*/  USHF.R.U32.HI UR4, URZ, 0x4, UR4 ;  /* 0x000000043f047899 */ /* 0x000fe40008011604 */
[----:B------:R-:W-:-:S02]  /*17e0*/  USHF.R.U32.HI UR5, URZ, 0x4, UR5 ;  /* 0x000000043f057899 */ /* 0x000fc40008011605 */
[----:B------:R-:W-:Y:S02]  /*17f0*/  ULOP3.LUT UR4, UR4, 0x3fff, URZ, 0xc0, !UPT ;  /* 0x00003fff04047892 */ /* 0x000fe4000f8ec03f */
[----:B------:R-:W-:Y:S02]  /*1800*/  ULOP3.LUT UR5, UR5, 0x3fff, URZ, 0xc0, !UPT ;  /* 0x00003fff05057892 */ /* 0x000fe4000f8ec03f */
[----:B------:R-:W-:Y:S02]  /*1810*/  ULOP3.LUT UR11, UR4, 0x10000, URZ, 0xfc, !UPT ;  /* 0x00010000040b7892 */ /* 0x000fe4000f8efc3f */
[----:B------:R-:W-:Y:S02]  /*1820*/  ULOP3.LUT UR10, UR5, 0x10000, URZ, 0xfc, !UPT ;  /* 0x00010000050a7892 */ /* 0x000fe4000f8efc3f */
[----:B------:R-:W-:Y:S02]  /*1830*/  ULEA UR4, UR39, UR11, 0x8 ;  /* 0x0000000b27047291 */ /* 0x000fe4000f8e403f */
[----:B------:R-:W-:Y:S01]  /*1840*/  ULEA UR6, UR39, UR10, 0xa ;  /* 0x0000000a27067291 */ /* 0x000fe2000f8e503f */
[----:B------:R-:W-:Y:S01]  /*1850*/  UMOV UR5, 0x80000020 ;  /* 0x8000002000057882 */ /* 0x000fe20000000000 */
[----:B------:R-:W-:-:S07]  /*1860*/  UMOV UR7, 0x80000020 ;  /* 0x8000002000077882 */ /* 0x000fce0000000000 */
[----:B------:R-:W-:Y:S01]  /*1870*/  HGMMA.64x256x16.F32.BF16 R24, gdesc[UR4], RZ, !UPT, gsb0 ;  /* 0x03e00000041879f0 */ /* 0x000fe2000c0018ff */
[----:B------:R-:W-:Y:S02]  /*1880*/  UIADD3 UR4, UR4, 0x2, URZ ;  /* 0x0000000204047890 */ /* 0x000fe4000fffe03f */
[----:B------:R-:W-:Y:S01]  /*1890*/  UIADD3 UR6, UR6, 0x2, URZ ;  /* 0x0000000206067890 */ /* 0x000fe2000fffe03f */
[----:B------:R-:W-:Y:S01]  /*18a0*/  UMOV UR5, 0x80000020 ;  /* 0x8000002000057882 */ /* 0x000fe20000000000 */
[----:B------:R-:W-:Y:S01]  /*18b0*/  UMOV UR7, 0x80000020 ;  /* 0x8000002000077882 */ /* 0x000fe20000000000 */
[----:B------:R-:W-:Y:S02]  /*18c0*/  WARPGROUP.DEPBAR.LE gsb0, 0x0 ;  /* 0x00008000000079c5 */ /* 0x000fe40000010000 */
[----:B------:R-:W-:-:S15]  /*18d0*/  WARPGROUP.ARRIVE ;  /* 0x00000000000079c5 */ /* 0x000fde0000000000 */
[----:B------:R-:W-:-:S05]  /*18e0*/  NOP ;  /* 0x0000000000007918 */ /* 0x000fca0000000000 */
[----:B------:R-:W-:Y:S03]  /*18f0*/  HGMMA.64x256x16.F32.BF16 R24, gdesc[UR4], R24, gsb0 ;  /* 0x03e00000041879f0 */ /* 0x000fe60008001818 */
[----:B------:R-:W-:Y:S02]  /*1900*/  WARPGROUP.DEPBAR.LE gsb0, 0x0 ;  /* 0x00008000000079c5 */ /* 0x000fe40000010000 */
[----:B------:R-:W-:Y:S05]  /*1910*/  @!P2 BRA `(.L_x_22) ;  /* 0x0000000000d4a947 */ /* 0x000fea0003800000 */
[----:B------:R-:W-:Y:S01]  /*1920*/  UIADD3 UR4, UR39, 0x1, URZ ;  /* 0x0000000127047890 */ /* 0x000fe2000fffe03f */
[----:B-12---:R-:W-:Y:S01]  /*1930*/  IMAD.U32 R0, RZ, RZ, UR43 ;  /* 0x0000002bff007e24 */ /* 0x006fe2000f8e00ff */
[----:B------:R-:W-:Y:S02]  /*1940*/  UMOV UR9, UR39 ;  /* 0x0000002700097c82 */ /* 0x000fe40008000000 */
[----:B------:R-:W-:-:S04]  /*1950*/  UISETP.NE.AND UP0, UPT, UR4, 0xb, UPT ;  /* 0x0000000b0400788c */ /* 0x000fc8000bf05270 */
[----:B------:R-:W-:Y:S02]  /*1960*/  USEL UR5, URZ, 0x1, UP0 ;  /* 0x000000013f057887 */ /* 0x000fe40008000000 */
[----:B------:R-:W-:Y:S02]  /*1970*/  USEL UR8, UR4, URZ, UP0 ;  /* 0x0000003f04087287 */ /* 0x000fe40008000000 */
[----:B------:R-:W-:-:S06]  /*1980*/  ULOP3.LUT UR5, UR38, UR5, URZ, 0x3c, !UPT ;  /* 0x0000000526057292 */ /* 0x000fcc000f8e3c3f */
[----:B------:R-:W-:-:S07]  /*1990*/  IMAD.U32 R5, RZ, RZ, UR5 ;  /* 0x00000005ff057e24 */ /* 0x000fce000f8e00ff */
.L_x_29:
[----:B-12---:R-:W-:Y:S05]  /*19a0*/  @!P0 BRA `(.L_x_23) ;  /* 0x0000000000048947 */ /* 0x006fea0003800000 */
[----:B------:R-:W-:Y:S01]  /*19b0*/  BPT.TRAP 0x1 ;  /* 0x000000040000795c */ /* 0x000fe20000300000 */
.L_x_23:
[----:B------:R-:W-:Y:S01]  /*19c0*/  ULEA UR4, UR8, UR41, 0x3 ;  /* 0x0000002908047291 */ /* 0x000fe2000f8e183f */
[----:B------:R-:W-:-:S08]  /*19d0*/  SHF.L.U32 R3, R5, 0x1f, RZ ;  /* 0x0000001f05037819 */ /* 0x000fd000000006ff */
[----:B------:R1:W2:Y:S01]  /*19e0*/  SYNCS.PHASECHK.TRANS64.TRYWAIT P1, [UR4], R3 ;  /* 0x00000003ff0075a7 */ /* 0x0002a20008020144 */
[----:B------:R-:W-:Y:S05]  /*19f0*/  @!P0 BRA `(.L_x_24) ;  /* 0x0000000000048947 */ /* 0x000fea0003800000 */
[----:B------:R-:W-:Y:S01]  /*1a00*/  BPT.TRAP 0x1 ;  /* 0x000000040000795c */ /* 0x000fe20000300000 */
.L_x_24:
[----:B--2---:R-:W-:Y:S05]  /*1a10*/  @P1 BRA `(.L_x_25) ;  /* 0x0000000000081947 */ /* 0x004fea0003800000 */
[----:B------:R-:W2:Y:S02]  /*1a20*/  SYNCS.PHASECHK.TRANS64.TRYWAIT P1, [UR4], R3 ;  /* 0x00000003ff0075a7 */ /* 0x000ea40008020144 */
[----:B--2---:R-:W-:Y:S05]  /*1a30*/  @!P1 BRA `(.L_x_26) ;  /* 0x0000009c00209947 */ /* 0x004fea0003800000 */
.L_x_25:
[----:B------:R-:W-:Y:S01]  /*1a40*/  ULEA UR4, UR8, UR11, 0x8 ;  /* 0x0000000b08047291 */ /* 0x000fe2000f8e403f */
[----:B------:R-:W-:Y:S01]  /*1a50*/  WARPGROUP.ARRIVE ;  /* 0x00000000000079c5 */ /* 0x000fe20000000000 */
[----:B------:R-:W-:Y:S01]  /*1a60*/  ULEA UR6, UR8, UR10, 0xa ;  /* 0x0000000a08067291 */ /* 0x000fe2000f8e503f */
[----:B------:R-:W-:Y:S01]  /*1a70*/  UMOV UR5, 0x80000020 ;  /* 0x8000002000057882 */ /* 0x000fe20000000000 */
[----:B------:R-:W-:-:S07]  /*1a80*/  UMOV UR7, 0x80000020 ;  /* 0x8000002000077882 */ /* 0x000fce0000000000 */
[----:B------:R-:W-:Y:S01]  /*1a90*/  HGMMA.64x256x16.F32.BF16 R24, gdesc[UR4], R24, gsb0 ;  /* 0x03e00000041879f0 */ /* 0x000fe20008001818 */
        /* <DEDUP_REMOVED lines=10> */
[----:B------:R-:W-:Y:S01]  /*1b40*/  BPT.TRAP 0x1 ;  /* 0x000000040000795c */ /* 0x000fe20000300000 */
.L_x_27:
[----:B------:R-:W-:Y:S01]  /*1b50*/  ULEA UR4, UR9, UR41, 0x3 ;  /* 0x0000002909047291 */ /* 0x000fe2000f8e183f */
[----:B------:R-:W-:-:S03]  /*1b60*/  ISETP.GT.U32.AND P1, PT, R16, 0x1, PT ;  /* 0x000000011000780c */ /* 0x000fc60003f24070 */
[----:B------:R-:W-:-:S04]  /*1b70*/  UIADD3 UR4, UR4, 0x58, URZ ;  /* 0x0000005804047890 */ /* 0x000fc8000fffe03f */
[----:B------:R-:W-:-:S09]  /*1b80*/  UPRMT UR4, URZ, 0x654, UR4 ;  /* 0x000006543f047896 */ /* 0x000fd20008000004 */
[----:B------:R-:W-:Y:S01]  /*1b90*/  SYNCS.ARRIVE.TRANS64.RED.A1T0 RZ, [UR4], RZ ;  /* 0x000000ffffff79a7 */ /* 0x000fe20008100404 */
[----:B------:R-:W-:Y:S05]  /*1ba0*/  @P1 BRA `(.L_x_28) ;  /* 0x0000000000041947 */ /* 0x000fea0003800000 */
[----:B------:R-:W-:Y:S01]  /*1bb0*/  BPT.TRAP 0x1 ;  /* 0x000000040000795c */ /* 0x000fe20000300000 */
.L_x_28:
[----:B------:R-:W-:Y:S01]  /*1bc0*/  UIADD3 UR8, UR8, 0x1, URZ ;  /* 0x0000000108087890 */ /* 0x000fe2000fffe03f */
[C---:B------:R-:W-:Y:S01]  /*1bd0*/  ISETP.GT.AND P1, PT, R0.reuse, 0x1, PT ;  /* 0x000000010000780c */ /* 0x040fe20003f24270 */
[----:B------:R-:W-:Y:S01]  /*1be0*/  UIADD3 UR9, UR9, 0x1, URZ ;  /* 0x0000000109097890 */ /* 0x000fe2000fffe03f */
[----:B------:R-:W-:Y:S01]  /*1bf0*/  VIADD R0, R0, 0xffffffff ;  /* 0xffffffff00007836 */ /* 0x000fe20000000000 */
[----:B------:R-:W-:Y:S02]  /*1c00*/  UISETP.NE.AND UP0, UPT, UR8, 0xb, UPT ;  /* 0x0000000b0800788c */ /* 0x000fe4000bf05270 */
[----:B------:R-:W-:Y:S02]  /*1c10*/  UISETP.NE.AND UP1, UPT, UR9, 0xb, UPT ;  /* 0x0000000b0900788c */ /* 0x000fe4000bf25270 */
[----:B------:R-:W-:Y:S02]  /*1c20*/  USEL UR4, URZ, 0x1, UP0 ;  /* 0x000000013f047887 */ /* 0x000fe40008000000 */
[----:B------:R-:W-:-:S02]  /*1c30*/  USEL UR8, UR8, URZ, UP0 ;  /* 0x0000003f08087287 */ /* 0x000fc40008000000 */
[----:B------:R-:W-:Y:S02]  /*1c40*/  USEL UR9, UR9, URZ, UP1 ;  /* 0x0000003f09097287 */ /* 0x000fe40008800000 */
[----:B------:R-:W-:Y:S01]  /*1c50*/  LOP3.LUT R5, R5, UR4, RZ, 0x3c, !PT ;  /* 0x0000000405057c12 */ /* 0x000fe2000f8e3cff */
[----:B------:R-:W-:Y:S09]  /*1c60*/  @P1 BRA `(.L_x_29) ;  /* 0xfffffffc004c1947 */ /* 0x000ff2000383ffff */
.L_x_22:
[----:B-12---:R-:W1:Y:S01]  /*1c70*/  LDC R0, c[0x0][0x28c] ;  /* 0x0000a300ff007b82 */ /* 0x006e620000000800 */
[----:B------:R2:W-:Y:S01]  /*1c80*/  SYNCS.ARRIVE.TRANS64.A1T0 RZ, [R158+UR45], RZ ;  /* 0x000000ff9eff79a7 */ /* 0x0005e2000810002d */
[----:B-1----:R-:W-:-:S13]  /*1c90*/  ISETP.GE.AND P1, PT, R0, 0x1, PT ;  /* 0x000000010000780c */ /* 0x002fda0003f26270 */
[----:B--2---:R-:W-:Y:S05]  /*1ca0*/  @!P1 BRA `(.L_x_30) ;  /* 0x0000000000349947 */ /* 0x004fea0003800000 */
[----:B------:R-:W-:Y:S05]  /*1cb0*/  @!P0 BRA `(.L_x_31) ;  /* 0x0000000000048947 */ /* 0x000fea0003800000 */
[----:B------:R-:W-:Y:S01]  /*1cc0*/  BPT.TRAP 0x1 ;  /* 0x000000040000795c */ /* 0x000fe20000300000 */
.L_x_31:
[----:B------:R-:W-:Y:S01]  /*1cd0*/  UIADD3 UR6, UR43, UR39, URZ ;  /* 0x000000272b067290 */ /* 0x000fe2000fffe03f */
[----:B------:R-:W-:-:S03]  /*1ce0*/  ISETP.GT.U32.AND P0, PT, R16, 0x1, PT ;  /* 0x000000011000780c */ /* 0x000fc60003f04070 */
[----:B------:R-:W-:-:S04]  /*1cf0*/  UIMAD.WIDE.U32 UR4, UR6, -0x45d1745d, URZ ;  /* 0xba2e8ba3060478a5 */ /* 0x000fc8000f8e003f */
[----:B------:R-:W-:-:S04]  /*1d00*/  USHF.R.U32.HI UR4, URZ, 0x3, UR5 ;  /* 0x000000033f047899 */ /* 0x000fc80008011605 */
[----:B------:R-:W-:-:S04]  /*1d10*/  UIMAD UR6, UR4, -0xb, UR6 ;  /* 0xfffffff5040678a4 */ /* 0x000fc8000f8e0206 */
[----:B------:R-:W-:-:S04]  /*1d20*/  ULEA UR6, UR6, UR41, 0x3 ;  /* 0x0000002906067291 */ /* 0x000fc8000f8e183f */
[----:B------:R-:W-:-:S04]  /*1d30*/  UIADD3 UR6, UR6, 0x58, URZ ;  /* 0x0000005806067890 */ /* 0x000fc8000fffe03f */
[----:B------:R-:W-:-:S09]  /*1d40*/  UPRMT UR6, URZ, 0x654, UR6 ;  /* 0x000006543f067896 */ /* 0x000fd20008000006 */
[----:B------:R-:W-:Y:S01]  /*1d50*/  SYNCS.ARRIVE.TRANS64.RED.A1T0 RZ, [UR6], RZ ;  /* 0x000000ffffff79a7 */ /* 0x000fe20008100406 */
[----:B------:R-:W-:Y:S05]  /*1d60*/  @P0 BRA `(.L_x_30) ;  /* 0x0000000000040947 */ /* 0x000fea0003800000 */
[----:B------:R-:W-:Y:S01]  /*1d70*/  BPT.TRAP 0x1 ;  /* 0x000000040000795c */ /* 0x000fe20000300000 */
.L_x_30:
[----:B------:R-:W-:Y:S01]  /*1d80*/  SHF.L.U32 R0, R173, 0x1f, RZ ;  /* 0x0000001fad007819 */ /* 0x000fe200000006ff */
[----:B------:R-:W-:Y:S01]  /*1d90*/  UIADD3 UR39, UR44, UR39, URZ ;  /* 0x000000272c277290 */ /* 0x000fe2000fffe03f */
[----:B------:R-:W1:Y:S01]  /*1da0*/  LDC R15, c[0x0][0x288] ;  /* 0x0000a200ff0f7b82 */ /* 0x000e620000000800 */
[----:B------:R-:W-:Y:S01]  /*1db0*/  UISETP.GE.U32.AND UP1, UPT, UR44, 0xb, UPT ;  /* 0x0000000b2c00788c */ /* 0x000fe2000bf26070 */
[----:B------:R-:W-:Y:S01]  /*1dc0*/  IMAD.SHL.U32 R8, R156, 0x2, RZ ;  /* 0x000000029c087824 */ /* 0x000fe200078e00ff */
[----:B------:R-:W-:Y:S02]  /*1dd0*/  UISETP.GT.U32.AND UP0, UPT, UR39, 0xa, UPT ;  /* 0x0000000a2700788c */ /* 0x000fe4000bf04070 */
[----:B------:R-:W-:Y:S02]  /*1de0*/  UIMAD.WIDE.U32 UR4, UR39, -0x45d1745d, URZ ;  /* 0xba2e8ba3270478a5 */ /* 0x000fe4000f8e003f */
[----:B------:R-:W-:Y:S01]  /*1df0*/  UISETP.LT.U32.AND UP0, UPT, UR44, 0xb, UP0 ;  /* 0x0000000b2c00788c */ /* 0x000fe20008701070 */
[----:B------:R-:W2:Y:S01]  /*1e00*/  SYNCS.PHASECHK.TRANS64.TRYWAIT P0, [R157+UR42+0x10], R0 ;  /* 0x000010009d0075a7 */ /* 0x000ea2000800016a */
[----:B------:R-:W-:Y:S01]  /*1e10*/  USHF.R.U32.HI UR4, URZ, 0x3, UR5 ;  /* 0x000000033f047899 */ /* 0x000fe20008011605 */
[----:B------:R-:W-:Y:S01]  /*1e20*/  SHF.R.S32.HI R9, RZ, 0x1f, R8 ;  /* 0x0000001fff097819 */ /* 0x000fe20000011408 */
[----:B------:R-:W-:-:S02]  /*1e30*/  USEL UR6, URZ, 0x1, !UP0 ;  /* 0x000000013f067887 */ /* 0x000fc4000c000000 */
[----:B------:R-:W-:Y:S02]  /*1e40*/  UIMAD UR39, UR4, -0xb, UR39 ;  /* 0xfffffff5042778a4 */ /* 0x000fe4000f8e0227 */
[----:B------:R-:W-:-:S04]  /*1e50*/  ULOP3.LUT UR38, UR38, UR6, URZ, 0x3c, !UPT ;  /* 0x0000000626267292 */ /* 0x000fc8000f8e3c3f */
[----:B------:R-:W-:Y:S01]  /*1e60*/  @UP1 ULOP3.LUT UR38, UR38, 0x1, UR4, 0x78, !UPT ;  /* 0x0000000126261892 */ /* 0x000fe2000f8e7804 */
[----:B-12---:R-:W-:Y:S11]  /*1e70*/  @!P0 BRA `(.L_x_32) ;  /* 0x0000009800288947 */ /* 0x006ff60003800000 */
.L_x_321:
[----:B------:R-:W-:Y:S01]  /*1e80*/  IMAD.SHL.U32 R14, R19, 0x40, RZ ;  /* 0x00000040130e7824 */ /* 0x000fe200078e00ff */
[----:B------:R-:W-:Y:S01]  /*1e90*/  ULDC UR6, c[0x0][0x284] ;  /* 0x0000a10000067ab9 */ /* 0x000fe20000000800 */
[----:B0-----:R-:W-:Y:S01]  /*1ea0*/  IMAD.SHL.U32 R12, R22, 0x100, RZ ;  /* 0x00000100160c7824 */ /* 0x001fe200078e00ff */
[----:B------:R-:W-:Y:S01]  /*1eb0*/  SHF.R.S32.HI R165, RZ, 0x1f, R2 ;  /* 0x0000001fffa57819 */ /* 0x000fe20000011402 */
[----:B------:R-:W-:Y:S01]  /*1ec0*/  ULDC.64 UR4, c[0x0][0x5d0] ;  /* 0x0001740000047ab9 */ /* 0x000fe20000000a00 */
[----:B------:R-:W-:Y:S01]  /*1ed0*/  ISETP.GE.AND P0, PT, R14, UR6, PT ;  /* 0x000000060e007c0c */ /* 0x000fe2000bf06270 */
[----:B------:R-:W-:Y:S01]  /*1ee0*/  IMAD.WIDE.U32 R4, R2, UR4, R8 ;  /* 0x0000000402047c25 */ /* 0x000fe2000f8e0008 */
[----:B------:R-:W-:Y:S02]  /*1ef0*/  SHF.R.S32.HI R13, RZ, 0x1f, R12 ;  /* 0x0000001fff0d7819 */ /* 0x000fe4000001140c */
[C---:B------:R-:W-:Y:S01]  /*1f00*/  ISETP.GE.OR P0, PT, R12.reuse, R15, P0 ;  /* 0x0000000f0c00720c */ /* 0x040fe20000706670 */
[----:B------:R-:W-:Y:S01]  /*1f10*/  IMAD R3, R165, UR4, RZ ;  /* 0x00000004a5037c24 */ /* 0x000fe2000f8e02ff */
[----:B------:R-:W-:-:S03]  /*1f20*/  IADD3 R6, P1, R12, R4, RZ ;  /* 0x000000040c067210 */ /* 0x000fc60007f3e0ff */
[----:B------:R-:W-:-:S05]  /*1f30*/  IMAD R3, R2, UR5, R3 ;  /* 0x0000000502037c24 */ /* 0x000fca000f8e0203 */
[----:B------:R-:W-:-:S03]  /*1f40*/  IADD3.X R7, R13, R5, R3, P1, !PT ;  /* 0x000000050d077210 */ /* 0x000fc60000ffe403 */
[----:B------:R-:W-:Y:S05]  /*1f50*/  @P0 BRA `(.L_x_33) ;  /* 0x0000007c000c0947 */ /* 0x000fea0003800000 */
[----:B------:R-:W0:Y:S01]  /*1f60*/  LDC.64 R10, c[0x0][0x5c8] ;  /* 0x00017200ff0a7b82 */ /* 0x000e220000000a00 */
[----:B-----5:R-:W-:Y:S01]  /*1f70*/  FSETP.NEU.AND P0, PT, R152, RZ, PT ;  /* 0x000000ff9800720b */ /* 0x020fe20003f0d000 */
[----:B------:R-:W-:Y:S01]  /*1f80*/  IMAD R3, R156, -0x2, R15 ;  /* 0xfffffffe9c037824 */ /* 0x000fe200078e020f */
[----:B------:R-:W-:Y:S01]  /*1f90*/  BSSY B0, `(.L_x_33) ;  /* 0x00007bf000007945 */ /* 0x000fe20003800000 */
[----:B------:R-:W-:-:S04]  /*1fa0*/  IMAD.WIDE R162, R19, 0x40, R154 ;  /* 0x0000004013a27825 */ /* 0x000fc800078e029a */
[----:B-1----:R-:W-:Y:S02]  /*1fb0*/  IMAD.IADD R0, R3, 0x1, -R12 ;  /* 0x0000000103007824 */ /* 0x002fe400078e0a0c */
[----:B------:R-:W-:-:S03]  /*1fc0*/  IMAD.IADD R3, R161, 0x1, -R14 ;  /* 0x00000001a1037824 */ /* 0x000fc600078e0a0e */
[----:B------:R-:W-:-:S04]  /*1fd0*/  ISETP.GT.AND P2, PT, R0, RZ, PT ;  /* 0x000000ff0000720c */ /* 0x000fc80003f44270 */
[----:B------:R-:W-:Y:S01]  /*1fe0*/  ISETP.GT.AND P1, PT, R3, RZ, P2 ;  /* 0x000000ff0300720c */ /* 0x000fe20001724270 */
[-C--:B0-----:R-:W-:Y:S02]  /*1ff0*/  IMAD R4, R163, R10.reuse, RZ ;  /* 0x0000000aa3047224 */ /* 0x081fe400078e02ff */
[----:B------:R-:W-:-:S04]  /*2000*/  IMAD.WIDE.U32 R6, R162, R10, R6 ;  /* 0x0000000aa2067225 */ /* 0x000fc800078e0006 */
[----:B------:R-:W-:-:S04]  /*2010*/  IMAD R5, R162, R11, R4 ;  /* 0x0000000ba2057224 */ /* 0x000fc800078e0204 */
[----:B------:R-:W-:Y:S01]  /*2020*/  IMAD.IADD R179, R7, 0x1, R5 ;  /* 0x0000000107b37824 */ /* 0x000fe200078e0205 */
[----:B------:R-:W-:Y:S06]  /*2030*/  @!P0 BRA `(.L_x_34) ;  /* 0x0000005400a08947 */ /* 0x000fec0003800000 */
[----:B------:R-:W0:Y:S01]  /*2040*/  LDC.64 R20, c[0x0][0x5b8] ;  /* 0x00016e00ff147b82 */ /* 0x000e220000000a00 */
[----:B------:R-:W-:-:S07]  /*2050*/  ULDC.64 UR4, c[0x0][0x5c0] ;  /* 0x0001700000047ab9 */ /* 0x000fce0000000a00 */
[----:B------:R-:W1:Y:S08]  /*2060*/  LDC.64 R166, c[0x0][0x5b0] ;  /* 0x00016c00ffa67b82 */ /* 0x000e700000000a00 */
[----:B------:R-:W2:Y:S01]  /*2070*/  LDC.64 R14, c[0x0][0x5a8] ;  /* 0x00016a00ff0e7b82 */ /* 0x000ea20000000a00 */
[-C--:B0-----:R-:W-:Y:S02]  /*2080*/  IMAD R7, R165, R20.reuse, RZ ;  /* 0x00000014a5077224 */ /* 0x081fe400078e02ff */
[----:B------:R-:W-:-:S04]  /*2090*/  IMAD.WIDE.U32 R4, R2, R20, R8 ;  /* 0x0000001402047225 */ /* 0x000fc800078e0008 */
[----:B------:R-:W-:Y:S01]  /*20a0*/  IMAD R175, R2, R21, R7 ;  /* 0x0000001502af7224 */ /* 0x000fe200078e0207 */
[----:B------:R-:W-:Y:S01]  /*20b0*/  IADD3 R164, P0, R12, R4, RZ ;  /* 0x000000040ca47210 */ /* 0x000fe20007f1e0ff */
[----:B-1----:R-:W-:-:S03]  /*20c0*/  IMAD R4, R163, R166, RZ ;  /* 0x000000a6a3047224 */ /* 0x002fc600078e02ff */
[----:B------:R-:W-:Y:S01]  /*20d0*/  IADD3.X R165, R13, R5, R175, P0, !PT ;  /* 0x000000050da57210 */ /* 0x000fe200007fe4af */
[C---:B------:R-:W-:Y:S02]  /*20e0*/  IMAD R177, R162.reuse, R167, R4 ;  /* 0x000000a7a2b17224 */ /* 0x040fe400078e0204 */
[----:B------:R-:W-:-:S04]  /*20f0*/  IMAD.WIDE.U32 R4, R162, R166, R164 ;  /* 0x000000a6a2047225 */ /* 0x000fc800078e00a4 */
[----:B------:R-:W-:Y:S01]  /*2100*/  IMAD.IADD R5, R5, 0x1, R177 ;  /* 0x0000000105057824 */ /* 0x000fe200078e02b1 */
[----:B--2---:R-:W-:-:S04]  /*2110*/  LEA R168, P0, R4, R14, 0x1 ;  /* 0x0000000e04a87211 */ /* 0x004fc800078008ff */
[----:B------:R-:W-:-:S05]  /*2120*/  LEA.HI.X R169, R4, R15, R5, 0x1, P0 ;  /* 0x0000000f04a97211 */ /* 0x000fca00000f0c05 */
[----:B------:R0:W2:Y:S01]  /*2130*/  @P1 LDG.E.LTC128B.U16 R19, desc[UR36][R168.64] ;  /* 0x00000024a8131981 */ /* 0x0000a2000c1e1520 */
[----:B------:R-:W-:Y:S01]  /*2140*/  IMAD.WIDE.U32 R4, R162, R166, R12 ;  /* 0x000000a6a2047225 */ /* 0x000fe200078e000c */
[----:B------:R-:W-:Y:S02]  /*2150*/  BSSY B1, `(.L_x_35) ;  /* 0x0000014000017945 */ /* 0x000fe40003800000 */
[----:B------:R-:W-:-:S04]  /*2160*/  IADD3 R170, P0, R8, R4, RZ ;  /* 0x0000000408aa7210 */ /* 0x000fc80007f1e0ff */
[----:B------:R-:W-:Y:S01]  /*2170*/  IADD3.X R171, R9, R177, R5, P0, !PT ;  /* 0x000000b109ab7210 */ /* 0x000fe200007fe405 */
[----:B0-----:R-:W-:Y:S01]  /*2180*/  IMAD.SHL.U32 R168, R166, 0x8, RZ ;  /* 0x00000008a6a87824 */ /* 0x001fe200078e00ff */
[----:B------:R-:W-:Y:S02]  /*2190*/  LEA R4, P0, R6, UR4, 0x1 ;  /* 0x0000000406047c11 */ /* 0x000fe4000f8008ff */
[----:B------:R-:W-:Y:S01]  /*21a0*/  SHF.L.U64.HI R169, R166, 0x3, R167 ;  /* 0x00000003a6a97819 */ /* 0x000fe200000102a7 */
[----:B------:R-:W-:Y:S01]  /*21b0*/  IMAD.WIDE.U32 R170, R2, R20, R170 ;  /* 0x0000001402aa7225 */ /* 0x000fe200078e00aa */
[----:B------:R-:W-:Y:S02]  /*21c0*/  LEA.HI.X R5, R6, UR5, R179, 0x1, P0 ;  /* 0x0000000506057c11 */ /* 0x000fe400080f0cb3 */
[----:B------:R-:W-:Y:S02]  /*21d0*/  ISETP.GT.AND P0, PT, R0, 0x1, PT ;  /* 0x000000010000780c */ /* 0x000fe40003f04270 */
[----:B------:R-:W-:-:S02]  /*21e0*/  LEA R6, P4, R170, R14, 0x1 ;  /* 0x0000000eaa067211 */ /* 0x000fc400078808ff */
[----:B------:R-:W-:Y:S01]  /*21f0*/  ISETP.GT.AND P3, PT, R3, RZ, P0 ;  /* 0x000000ff0300720c */ /* 0x000fe20000764270 */
[----:B--2---:R-:W-:-:S04]  /*2200*/  IMAD.U32 R7, R19, 0x10000, RZ ;  /* 0x0001000013077824 */ /* 0x004fc800078e00ff */
[----:B------:R-:W-:-:S04]  /*2210*/  FMUL R7, R7, R152 ;  /* 0x0000009807077220 */ /* 0x000fc80000400000 */
[----:B------:R-:W-:-:S05]  /*2220*/  FFMA R7, R24, R153, R7 ;  /* 0x0000009918077223 */ /* 0x000fca0000000007 */
[----:B------:R-:W-:Y:S01]  /*2230*/  F2FP.BF16.F32.PACK_AB R21, RZ, R7 ;  /* 0x00000007ff15723e */ /* 0x000fe200000010ff */
[----:B------:R-:W-:-:S04]  /*2240*/  IMAD.IADD R7, R175, 0x1, R171 ;  /* 0x00000001af077824 */ /* 0x000fc800078e02ab */
[----:B------:R0:W-:Y:S01]  /*2250*/  @P1 STG.E.U16 desc[UR36][R4.64], R21 ;  /* 0x0000001504001986 */ /* 0x0001e2000c101524 */
[----:B------:R-:W-:Y:S01]  /*2260*/  LEA.HI.X R7, R170, R15, R7, 0x1, P4 ;  /* 0x0000000faa077211 */ /* 0x000fe200020f0c07 */
[----:B------:R-:W-:Y:S06]  /*2270*/  @!P3 BRA `(.L_x_36) ;  /* 0x000000000004b947 */ /* 0x000fec0003800000 */
[----:B------:R1:W5:Y:S02]  /*2280*/  LDG.E.LTC128B.U16 R19, desc[UR36][R6.64+0x2] ;  /* 0x0000022406137981 */ /* 0x000364000c1e1520 */
.L_x_36:
[----:B------:R-:W-:Y:S05]  /*2290*/  BSYNC B1 ;  /* 0x0000000000017941 */ /* 0x000fea0003800000 */
.L_x_35:
[----:B0----5:R-:W-:Y:S01]  /*22a0*/  IMAD.U32 R21, R19, 0x10000, RZ ;  /* 0x0001000013157824 */ /* 0x021fe200078e00ff */
[----:B------:R-:W-:Y:S01]  /*22b0*/  ISETP.GT.AND P2, PT, R3, 0x8, P2 ;  /* 0x000000080300780c */ /* 0x000fe20001744270 */
[----:B------:R-:W-:-:S04]  /*22c0*/  IMAD.WIDE.U32 R168, R162, R166, R168 ;  /* 0x000000a6a2a87225 */ /* 0x000fc800078e00a8 */
[----:B------:R-:W-:Y:S01]  /*22d0*/  FMUL R22, R21, R152 ;  /* 0x0000009815167220 */ /* 0x000fe20000400000 */
[----:B------:R-:W-:Y:S01]  /*22e0*/  IMAD.IADD R177, R177, 0x1, R169 ;  /* 0x00000001b1b17824 */ /* 0x000fe200078e02a9 */
[----:B------:R-:W-:Y:S02]  /*22f0*/  IADD3 R21, P1, R164, R168, RZ ;  /* 0x000000a8a4157210 */ /* 0x000fe40007f3e0ff */
[----:B------:R-:W-:-:S03]  /*2300*/  FFMA R22, R25, R153, R22 ;  /* 0x0000009919167223 */ /* 0x000fc60000000016 */
[----:B------:R-:W-:Y:S01]  /*2310*/  IMAD.X R164, R177, 0x1, R165, P1 ;  /* 0x00000001b1a47824 */ /* 0x000fe200008e06a5 */
[C---:B------:R-:W-:Y:S02]  /*2320*/  LEA R24, P1, R21.reuse, R14, 0x1 ;  /* 0x0000000e15187211 */ /* 0x040fe400078208ff */
[----:B------:R-:W-:Y:S02]  /*2330*/  F2FP.BF16.F32.PACK_AB R22, RZ, R22 ;  /* 0x00000016ff16723e */ /* 0x000fe400000010ff */
[----:B------:R-:W-:Y:S02]  /*2340*/  LEA.HI.X R25, R21, R15, R164, 0x1, P1 ;  /* 0x0000000f15197211 */ /* 0x000fe400008f0ca4 */
[----:B------:R-:W-:Y:S02]  /*2350*/  PRMT R21, R22, 0x7610, R21 ;  /* 0x0000761016157816 */ /* 0x000fe40000000015 */
[----:B------:R-:W-:-:S03]  /*2360*/  PRMT R22, R19, 0x7610, R22 ;  /* 0x0000761013167816 */ /* 0x000fc60000000016 */
[----:B------:R0:W-:Y:S04]  /*2370*/  @P3 STG.E.U16 desc[UR36][R4.64+0x2], R21 ;  /* 0x0000021504003986 */ /* 0x0001e8000c101524 */
[----:B------:R-:W2:Y:S01]  /*2380*/  @P2 LDG.E.LTC128B.U16 R22, desc[UR36][R24.64] ;  /* 0x0000002418162981 */ /* 0x000ea2000c1e1520 */
[----:B------:R-:W-:Y:S01]  /*2390*/  IADD3 R8, P1, P3, R8, R168, R12 ;  /* 0x000000a808087210 */ /* 0x000fe20007b3e00c */
[----:B------:R-:W-:Y:S01]  /*23a0*/  BSSY B1, `(.L_x_37) ;  /* 0x0000011000017945 */ /* 0x000fe20003800000 */
[C---:B------:R-:W-:Y:S02]  /*23b0*/  SHF.L.U64.HI R11, R10.reuse, 0x4, R11 ;  /* 0x000000040a0b7819 */ /* 0x040fe4000001020b */
[----:B------:R-:W-:Y:S02]  /*23c0*/  IADD3.X R9, R9, R177, R13, P1, P3 ;  /* 0x000000b109097210 */ /* 0x000fe40000fe640d */
[----:B------:R-:W-:-:S02]  /*23d0*/  LEA R10, P1, R10, R4, 0x4 ;  /* 0x000000040a0a7211 */ /* 0x000fc400078220ff */
[----:B------:R-:W-:Y:S01]  /*23e0*/  ISETP.GT.AND P0, PT, R3, 0x8, P0 ;  /* 0x000000080300780c */ /* 0x000fe20000704270 */
[----:B0-----:R-:W-:-:S04]  /*23f0*/  IMAD.WIDE.U32 R20, R2, R20, R8 ;  /* 0x0000001402147225 */ /* 0x001fc800078e0008 */
[----:B------:R-:W-:Y:S01]  /*2400*/  IMAD.X R11, R11, 0x1, R5, P1 ;  /* 0x000000010b0b7824 */ /* 0x000fe200008e0605 */
[----:B------:R-:W-:Y:S01]  /*2410*/  LEA R8, P3, R20, R14, 0x1 ;  /* 0x0000000e14087211 */ /* 0x000fe200078608ff */
[----:B------:R-:W-:-:S05]  /*2420*/  IMAD.IADD R2, R175, 0x1, R21 ;  /* 0x00000001af027824 */ /* 0x000fca00078e0215 */
[----:B------:R-:W-:Y:S01]  /*2430*/  LEA.HI.X R9, R20, R15, R2, 0x1, P3 ;  /* 0x0000000f14097211 */ /* 0x000fe200018f0c02 */
[----:B--2---:R-:W-:-:S04]  /*2440*/  IMAD.U32 R19, R22, 0x10000, RZ ;  /* 0x0001000016137824 */ /* 0x004fc800078e00ff */
[----:B------:R-:W-:-:S04]  /*2450*/  FMUL R19, R19, R152 ;  /* 0x0000009813137220 */ /* 0x000fc80000400000 */
[----:B------:R-:W-:-:S05]  /*2460*/  FFMA R19, R26, R153, R19 ;  /* 0x000000991a137223 */ /* 0x000fca0000000013 */
[----:B------:R-:W-:-:S05]  /*2470*/  F2FP.BF16.F32.PACK_AB R19, RZ, R19 ;  /* 0x00000013ff13723e */ /* 0x000fca00000010ff */
[----:B------:R0:W-:Y:S01]  /*2480*/  @P2 STG.E.U16 desc[UR36][R10.64], R19 ;  /* 0x000000130a002986 */ /* 0x0001e2000c101524 */
[----:B------:R-:W-:Y:S05]  /*2490*/  @!P0 BRA `(.L_x_38) ;  /* 0x0000000000048947 */ /* 0x000fea0003800000 */
[----:B------:R2:W5:Y:S02]  /*24a0*/  LDG.E.LTC128B.U16 R22, desc[UR36][R8.64+0x2] ;  /* 0x0000022408167981 */ /* 0x000564000c1e1520 */
.L_x_38:
[----:B------:R-:W-:Y:S05]  /*24b0*/  BSYNC B1 ;  /* 0x0000000000017941 */ /* 0x000fea0003800000 */
.L_x_37:
[----:B-----5:R-:W-:Y:S01]  /*24c0*/  IMAD.U32 R13, R22, 0x10000, RZ ;  /* 0x00010000160d7824 */ /* 0x020fe200078e00ff */
[----:B------:R-:W-:Y:S01]  /*24d0*/  ISETP.GT.AND P1, PT, R0, 0x8, PT ;  /* 0x000000080000780c */ /* 0x000fe20003f24270 */
[----:B------:R-:W-:Y:S02]  /*24e0*/  BSSY B1, `(.L_x_39) ;  /* 0x0000008000017945 */ /* 0x000fe40003800000 */
[----:B------:R-:W-:Y:S01]  /*24f0*/  FMUL R2, R13, R152 ;  /* 0x000000980d027220 */ /* 0x000fe20000400000 */
[----:B------:R-:W-:-:S03]  /*2500*/  ISETP.GT.AND P2, PT, R3, RZ, P1 ;  /* 0x000000ff0300720c */ /* 0x000fc60000f44270 */
[----:B------:R-:W-:-:S05]  /*2510*/  FFMA R2, R27, R153, R2 ;  /* 0x000000991b027223 */ /* 0x000fca0000000002 */
[----:B------:R-:W-:-:S05]  /*2520*/  F2FP.BF16.F32.PACK_AB R2, RZ, R2 ;  /* 0x00000002ff02723e */ /* 0x000fca00000010ff */
[----:B------:R3:W-:Y:S01]  /*2530*/  @P0 STG.E.U16 desc[UR36][R10.64+0x2], R2 ;  /* 0x000002020a000986 */ /* 0x0007e2000c101524 */
[----:B------:R-:W-:Y:S05]  /*2540*/  @!P2 BRA `(.L_x_40) ;  /* 0x000000000004a947 */ /* 0x000fea0003800000 */
[----:B------:R4:W5:Y:S02]  /*2550*/  LDG.E.LTC128B.U16 R22, desc[UR36][R6.64+0x10] ;  /* 0x0000102406167981 */ /* 0x000964000c1e1520 */
.L_x_40:
[----:B------:R-:W-:Y:S05]  /*2560*/  BSYNC B1 ;  /* 0x0000000000017941 */ /* 0x000fea0003800000 */
.L_x_39:
        /* <DEDUP_REMOVED lines=10> */
.L_x_42:
[----:B------:R-:W-:Y:S05]  /*2610*/  BSYNC B1 ;  /* 0x0000000000017941 */ /* 0x000fea0003800000 */
.L_x_41:
[----:B0----5:R-:W-:Y:S01]  /*2620*/  IMAD.U32 R13, R22, 0x10000, RZ ;  /* 0x00010000160d7824 */ /* 0x021fe200078e00ff */
[----:B------:R-:W-:Y:S01]  /*2630*/  ISETP.GT.AND P1, PT, R3, 0x8, P1 ;  /* 0x000000080300780c */ /* 0x000fe20000f24270 */
[----:B------:R-:W-:Y:S02]  /*2640*/  BSSY B1, `(.L_x_43) ;  /* 0x0000007000017945 */ /* 0x000fe40003800000 */
[----:B---3--:R-:W-:-:S04]  /*2650*/  FMUL R2, R13, R152 ;  /* 0x000000980d027220 */ /* 0x008fc80000400000 */
[----:B------:R-:W-:-:S05]  /*2660*/  FFMA R2, R29, R153, R2 ;  /* 0x000000991d027223 */ /* 0x000fca0000000002 */
[----:B------:R-:W-:-:S05]  /*2670*/  F2FP.BF16.F32.PACK_AB R2, RZ, R2 ;  /* 0x00000002ff02723e */ /* 0x000fca00000010ff */
[----:B------:R0:W-:Y:S01]  /*2680*/  @P3 STG.E.U16 desc[UR36][R4.64+0x12], R2 ;  /* 0x0000120204003986 */ /* 0x0001e2000c101524 */
[----:B------:R-:W-:Y:S05]  /*2690*/  @!P1 BRA `(.L_x_44) ;  /* 0x0000000000049947 */ /* 0x000fea0003800000 */
[----:B------:R3:W5:Y:S02]  /*26a0*/  LDG.E.LTC128B.U16 R22, desc[UR36][R8.64+0x10] ;  /* 0x0000102408167981 */ /* 0x000764000c1e1520 */
.L_x_44:
[----:B------:R-:W-:Y:S05]  /*26b0*/  BSYNC B1 ;  /* 0x0000000000017941 */ /* 0x000fea0003800000 */
.L_x_43:
[----:B-----5:R-:W-:Y:S01]  /*26c0*/  IMAD.U32 R13, R22, 0x10000, RZ ;  /* 0x00010000160d7824 */ /* 0x020fe200078e00ff */
[----:B------:R-:W-:Y:S01]  /*26d0*/  ISETP.GT.AND P0, PT, R3, 0x8, P0 ;  /* 0x000000080300780c */ /* 0x000fe20000704270 */
[----:B------:R-:W-:Y:S02]  /*26e0*/  BSSY B1, `(.L_x_45) ;  /* 0x0000007000017945 */ /* 0x000fe40003800000 */
[----:B------:R-:W-:-:S04]  /*26f0*/  FMUL R13, R13, R152 ;  /* 0x000000980d0d7220 */ /* 0x000fc80000400000 */
[----:B------:R-:W-:-:S05]  /*2700*/  FFMA R13, R30, R153, R13 ;  /* 0x000000991e0d7223 */ /* 0x000fca000000000d */
[----:B------:R-:W-:-:S05]  /*2710*/  F2FP.BF16.F32.PACK_AB R13, RZ, R13 ;  /* 0x0000000dff0d723e */ /* 0x000fca00000010ff */
[----:B------:R0:W-:Y:S01]  /*2720*/  @P1 STG.E.U16 desc[UR36][R10.64+0x10], R13 ;  /* 0x0000100d0a001986 */ /* 0x0001e2000c101524 */
[----:B------:R-:W-:Y:S05]  /*2730*/  @!P0 BRA `(.L_x_46) ;  /* 0x0000000000048947 */ /* 0x000fea0003800000 */
[----:B------:R0:W5:Y:S02]  /*2740*/  LDG.E.LTC128B.U16 R22, desc[UR36][R8.64+0x12] ;  /* 0x0000122408167981 */ /* 0x000164000c1e1520 */
.L_x_46:
[----:B------:R-:W-:Y:S05]  /*2750*/  BSYNC B1 ;  /* 0x0000000000017941 */ /* 0x000fea0003800000 */
.L_x_45:
[----:B0----5:R-:W-:Y:S01]  /*2760*/  IMAD.U32 R13, R22, 0x10000, RZ ;  /* 0x00010000160d7824 */ /* 0x021fe200078e00ff */
        /* <DEDUP_REMOVED lines=9> */
.L_x_48:
[----:B------:R-:W-:Y:S05]  /*2800*/  BSYNC B1 ;  /* 0x0000000000017941 */ /* 0x000fea0003800000 */
.L_x_47:
        /* <DEDUP_REMOVED lines=10> */
.L_x_50:
[----:B------:R-:W-:Y:S05]  /*28b0*/  BSYNC B1 ;  /* 0x0000000000017941 */ /* 0x000fea0003800000 */
.L_x_49:
[----:B0----5:R-:W-:Y:S01]  /*28c0*/  IMAD.U32 R13, R22, 0x10000, RZ ;  /* 0x00010000160d7824 */ /* 0x021fe200078e00ff */
        /* <DEDUP_REMOVED lines=8> */
.L_x_52:
[----:B------:R-:W-:Y:S05]  /*2950*/  BSYNC B1 ;  /* 0x0000000000017941 */ /* 0x000fea0003800000 */
.L_x_51:
        /* <DEDUP_REMOVED lines=9> */
.L_x_54:
[----:B------:R-:W-:Y:S05]  /*29f0*/  BSYNC B1 ;  /* 0x0000000000017941 */ /* 0x000fea0003800000 */
.L_x_53:
        /* <DEDUP_REMOVED lines=10> */
.L_x_56:
[----:B------:R-:W-:Y:S05]  /*2aa0*/  BSYNC B1 ;  /* 0x0000000000017941 */ /* 0x000fea0003800000 */
.L_x_55:
        /* <DEDUP_REMOVED lines=10> */
.L_x_58:
[----:B------:R-:W-:Y:S05]  /*2b50*/  BSYNC B1 ;  /* 0x0000000000017941 */ /* 0x000fea0003800000 */
.L_x_57:
        /* <DEDUP_REMOVED lines=9> */
.L_x_60:
[----:B------:R-:W-:Y:S05]  /*2bf0*/  BSYNC B1 ;  /* 0x0000000000017941 */ /* 0x000fea0003800000 */
.L_x_59:
        /* <DEDUP_REMOVED lines=9> */
.L_x_62:
[----:B------:R-:W-:Y:S05]  /*2c90*/  BSYNC B1 ;  /* 0x0000000000017941 */ /* 0x000fea0003800000 */
.L_x_61:
        /* <DEDUP_REMOVED lines=10> */
.L_x_64:
[----:B------:R-:W-:Y:S05]  /*2d40*/  BSYNC B1 ;  /* 0x0000000000017941 */ /* 0x000fea0003800000 */
.L_x_63:
        /* <DEDUP_REMOVED lines=10> */
.L_x_66:
[----:B------:R-:W-:Y:S05]  /*2df0*/  BSYNC B1 ;  /* 0x0000000000017941 */ /* 0x000fea0003800000 */
.L_x_65:
        /* <DEDUP_REMOVED lines=9> */
.L_x_68:
[----:B------:R-:W-:Y:S05]  /*2e90*/  BSYNC B1 ;  /* 0x0000000000017941 */ /* 0x000fea0003800000 */
.L_x_67:
        /* <DEDUP_REMOVED lines=9> */
.L_x_70:
[----:B------:R-:W-:Y:S05]  /*2f30*/  BSYNC B1 ;  /* 0x0000000000017941 */ /* 0x000fea0003800000 */
.L_x_69:
        /* <DEDUP_REMOVED lines=10> */
.L_x_72:
[----:B------:R-:W-:Y:S05]  /*2fe0*/  BSYNC B1 ;  /* 0x0000000000017941 */ /* 0x000fea0003800000 */
.L_x_71:
        /* <DEDUP_REMOVED lines=10> */
.L_x_74:
[----:B------:R-:W-:Y:S05]  /*3090*/  BSYNC B1 ;  /* 0x0000000000017941 */ /* 0x000fea0003800000 */
.L_x_73:
        /* <DEDUP_REMOVED lines=9> */
.L_x_76:
[----:B------:R-:W-:Y:S05]  /*3130*/  BSYNC B1 ;  /* 0x0000000000017941 */ /* 0x000fea0003800000 */
.L_x_75:
        /* <DEDUP_REMOVED lines=9> */
.L_x_78:
[----:B------:R-:W-:Y:S05]  /*31d0*/  BSYNC B1 ;  /* 0x0000000000017941 */ /* 0x000fea0003800000 */
.L_x_77:
        /* <DEDUP_REMOVED lines=10> */
.L_x_80:
[----:B------:R-:W-:Y:S05]  /*3280*/  BSYNC B1 ;  /* 0x0000000000017941 */ /* 0x000fea0003800000 */
.L_x_79:
        /* <DEDUP_REMOVED lines=10> */
.L_x_82:
[----:B------:R-:W-:Y:S05]  /*3330*/  BSYNC B1 ;  /* 0x0000000000017941 */ /* 0x000fea0003800000 */
.L_x_81:
        /* <DEDUP_REMOVED lines=9> */
.L_x_84:
[----:B------:R-:W-:Y:S05]  /*33d0*/  BSYNC B1 ;  /* 0x0000000000017941 */ /* 0x000fea0003800000 */
.L_x_83:
        /* <DEDUP_REMOVED lines=9> */
.L_x_86:
[----:B------:R-:W-:Y:S05]  /*3470*/  BSYNC B1 ;  /* 0x0000000000017941 */ /* 0x000fea0003800000 */
.L_x_85:
        /* <DEDUP_REMOVED lines=10> */
.L_x_88:
[----:B------:R-:W-:Y:S05]  /*3520*/  BSYNC B1 ;  /* 0x0000000000017941 */ /* 0x000fea0003800000 */
.L_x_87:
        /* <DEDUP_REMOVED lines=10> */
.L_x_90:
[----:B------:R-:W-:Y:S05]  /*35d0*/  BSYNC B1 ;  /* 0x0000000000017941 */ /* 0x000fea0003800000 */
.L_x_89:
        /* <DEDUP_REMOVED lines=9> */
.L_x_92:
[----:B------:R-:W-:Y:S05]  /*3670*/  BSYNC B1 ;  /* 0x0000000000017941 */ /* 0x000fea0003800000 */
.L_x_91:
        /* <DEDUP_REMOVED lines=9> */
.L_x_94:
[----:B------:R-:W-:Y:S05]  /*3710*/  BSYNC B1 ;  /* 0x0000000000017941 */ /* 0x000fea0003800000 */
.L_x_93:
        /* <DEDUP_REMOVED lines=10> */
.L_x_96:
[----:B------:R-:W-:Y:S05]  /*37c0*/  BSYNC B1 ;  /* 0x0000000000017941 */ /* 0x000fea0003800000 */
.L_x_95:
        /* <DEDUP_REMOVED lines=10> */
.L_x_98:
[----:B------:R-:W-:Y:S05]  /*3870*/  BSYNC B1 ;  /* 0x0000000000017941 */ /* 0x000fea0003800000 */
.L_x_97:
        /* <DEDUP_REMOVED lines=9> */
.L_x_100:
[----:B------:R-:W-:Y:S05]  /*3910*/  BSYNC B1 ;  /* 0x0000000000017941 */ /* 0x000fea0003800000 */
.L_x_99:
        /* <DEDUP_REMOVED lines=9> */
.L_x_102:
[----:B------:R-:W-:Y:S05]  /*39b0*/  BSYNC B1 ;  /* 0x0000000000017941 */ /* 0x000fea0003800000 */
.L_x_101:
        /* <DEDUP_REMOVED lines=10> */
.L_x_104:
[----:B------:R-:W-:Y:S05]  /*3a60*/  BSYNC B1 ;  /* 0x0000000000017941 */ /* 0x000fea0003800000 */
.L_x_103:
        /* <DEDUP_REMOVED lines=10> */
.L_x_106:
[----:B------:R-:W-:Y:S05]  /*3b10*/  BSYNC B1 ;  /* 0x0000000000017941 */ /* 0x000fea0003800000 */
.L_x_105:
        /* <DEDUP_REMOVED lines=9> */
.L_x_108:
[----:B------:R-:W-:Y:S05]  /*3bb0*/  BSYNC B1 ;  /* 0x0000000000017941 */ /* 0x000fea0003800000 */
.L_x_107:
        /* <DEDUP_REMOVED lines=9> */
.L_x_110:
[----:B------:R-:W-:Y:S05]  /*3c50*/  BSYNC B1 ;  /* 0x0000000000017941 */ /* 0x000fea0003800000 */
.L_x_109:
        /* <DEDUP_REMOVED lines=10> */
.L_x_112:
[----:B------:R-:W-:Y:S05]  /*3d00*/  BSYNC B1 ;  /* 0x0000000000017941 */ /* 0x000fea0003800000 */
.L_x_111:
        /* <DEDUP_REMOVED lines=10> */
.L_x_114:
[----:B------:R-:W-:Y:S05]  /*3db0*/  BSYNC B1 ;  /* 0x0000000000017941 */ /* 0x000fea0003800000 */
.L_x_113:
        /* <DEDUP_REMOVED lines=9> */
.L_x_116:
[----:B------:R-:W-:Y:S05]  /*3e50*/  BSYNC B1 ;  /* 0x0000000000017941 */ /* 0x000fea0003800000 */
.L_x_115:
        /* <DEDUP_REMOVED lines=9> */
.L_x_118:
[----:B------:R-:W-:Y:S05]  /*3ef0*/  BSYNC B1 ;  /* 0x0000000000017941 */ /* 0x000fea0003800000 */
.L_x_117:
        /* <DEDUP_REMOVED lines=10> */
.L_x_120:
[----:B------:R-:W-:Y:S05]  /*3fa0*/  BSYNC B1 ;  /* 0x0000000000017941 */ /* 0x000fea0003800000 */
.L_x_119:
        /* <DEDUP_REMOVED lines=10> */
.L_x_122:
[----:B------:R-:W-:Y:S05]  /*4050*/  BSYNC B1 ;  /* 0x0000000000017941 */ /* 0x000fea0003800000 */
.L_x_121:
        /* <DEDUP_REMOVED lines=9> */
.L_x_124:
[----:B------:R-:W-:Y:S05]  /*40f0*/  BSYNC B1 ;  /* 0x0000000000017941 */ /* 0x000fea0003800000 */
.L_x_123:
        /* <DEDUP_REMOVED lines=9> */
.L_x_126:
[----:B------:R-:W-:Y:S05]  /*4190*/  BSYNC B1 ;  /* 0x0000000000017941 */ /* 0x000fea0003800000 */
.L_x_125:
        /* <DEDUP_REMOVED lines=10> */
.L_x_128:
[----:B------:R-:W-:Y:S05]  /*4240*/  BSYNC B1 ;  /* 0x0000000000017941 */ /* 0x000fea0003800000 */
.L_x_127:
        /* <DEDUP_REMOVED lines=10> */
.L_x_130:
[----:B------:R-:W-:Y:S05]  /*42f0*/  BSYNC B1 ;  /* 0x0000000000017941 */ /* 0x000fea0003800000 */
.L_x_129:
        /* <DEDUP_REMOVED lines=9> */
.L_x_132:
[----:B------:R-:W-:Y:S05]  /*4390*/  BSYNC B1 ;  /* 0x0000000000017941 */ /* 0x000fea0003800000 */
.L_x_131:
        /* <DEDUP_REMOVED lines=9> */
.L_x_134:
[----:B------:R-:W-:Y:S05]  /*4430*/  BSYNC B1 ;  /* 0x0000000000017941 */ /* 0x000fea0003800000 */
.L_x_133:
        /* <DEDUP_REMOVED lines=10> */
.L_x_136:
[----:B------:R-:W-:Y:S05]  /*44e0*/  BSYNC B1 ;  /* 0x0000000000017941 */ /* 0x000fea0003800000 */
.L_x_135:
        /* <DEDUP_REMOVED lines=10> */
.L_x_138:
[----:B------:R-:W-:Y:S05]  /*4590*/  BSYNC B1 ;  /* 0x0000000000017941 */ /* 0x000fea0003800000 */
.L_x_137:
        /* <DEDUP_REMOVED lines=9> */
.L_x_140:
[----:B------:R-:W-:Y:S05]  /*4630*/  BSYNC B1 ;  /* 0x0000000000017941 */ /* 0x000fea0003800000 */
.L_x_139:
        /* <DEDUP_REMOVED lines=9> */
.L_x_142:
[----:B------:R-:W-:Y:S05]  /*46d0*/  BSYNC B1 ;  /* 0x0000000000017941 */ /* 0x000fea0003800000 */
.L_x_141:
        /* <DEDUP_REMOVED lines=10> */
.L_x_144:
[----:B------:R-:W-:Y:S05]  /*4780*/  BSYNC B1 ;  /* 0x0000000000017941 */ /* 0x000fea0003800000 */
.L_x_143:
        /* <DEDUP_REMOVED lines=10> */
.L_x_146:
[----:B------:R-:W-:Y:S05]  /*4830*/  BSYNC B1 ;  /* 0x0000000000017941 */ /* 0x000fea0003800000 */
.L_x_145:
        /* <DEDUP_REMOVED lines=9> */
.L_x_148:
[----:B------:R-:W-:Y:S05]  /*48d0*/  BSYNC B1 ;  /* 0x0000000000017941 */ /* 0x000fea0003800000 */
.L_x_147:
        /* <DEDUP_REMOVED lines=9> */
.L_x_150:
[----:B------:R-:W-:Y:S05]  /*4970*/  BSYNC B1 ;  /* 0x0000000000017941 */ /* 0x000fea0003800000 */
.L_x_149:
        /* <DEDUP_REMOVED lines=10> */
.L_x_152:
[----:B------:R-:W-:Y:S05]  /*4a20*/  BSYNC B1 ;  /* 0x0000000000017941 */ /* 0x000fea0003800000 */
.L_x_151:
        /* <DEDUP_REMOVED lines=10> */
.L_x_154:
[----:B------:R-:W-:Y:S05]  /*4ad0*/  BSYNC B1 ;  /* 0x0000000000017941 */ /* 0x000fea0003800000 */
.L_x_153:
        /* <DEDUP_REMOVED lines=9> */
.L_x_156:
[----:B------:R-:W-:Y:S05]  /*4b70*/  BSYNC B1 ;  /* 0x0000000000017941 */ /* 0x000fea0003800000 */
.L_x_155:
        /* <DEDUP_REMOVED lines=9> */
.L_x_158:
[----:B------:R-:W-:Y:S05]  /*4c10*/  BSYNC B1 ;  /* 0x0000000000017941 */ /* 0x000fea0003800000 */
.L_x_157:
        /* <DEDUP_REMOVED lines=10> */
.L_x_160:
[----:B------:R-:W-:Y:S05]  /*4cc0*/  BSYNC B1 ;  /* 0x0000000000017941 */ /* 0x000fea0003800000 */
.L_x_159:
        /* <DEDUP_REMOVED lines=10> */
.L_x_162:
[----:B------:R-:W-:Y:S05]  /*4d70*/  BSYNC B1 ;  /* 0x0000000000017941 */ /* 0x000fea0003800000 */
.L_x_161:
        /* <DEDUP_REMOVED lines=9> */
.L_x_164:
[----:B------:R-:W-:Y:S05]  /*4e10*/  BSYNC B1 ;  /* 0x0000000000017941 */ /* 0x000fea0003800000 */
.L_x_163:
        /* <DEDUP_REMOVED lines=9> */
.L_x_166:
[----:B------:R-:W-:Y:S05]  /*4eb0*/  BSYNC B1 ;  /* 0x0000000000017941 */ /* 0x000fea0003800000 */
.L_x_165:
        /* <DEDUP_REMOVED lines=10> */
.L_x_168:
[----:B------:R-:W-:Y:S05]  /*4f60*/  BSYNC B1 ;  /* 0x0000000000017941 */ /* 0x000fea0003800000 */
.L_x_167:
        /* <DEDUP_REMOVED lines=10> */
.L_x_170:
[----:B------:R-:W-:Y:S05]  /*5010*/  BSYNC B1 ;  /* 0x0000000000017941 */ /* 0x000fea0003800000 */
.L_x_169:
        /* <DEDUP_REMOVED lines=9> */
.L_x_172:
[----:B------:R-:W-:Y:S05]  /*50b0*/  BSYNC B1 ;  /* 0x0000000000017941 */ /* 0x000fea0003800000 */
.L_x_171:
        /* <DEDUP_REMOVED lines=9> */
.L_x_174:
[----:B------:R-:W-:Y:S05]  /*5150*/  BSYNC B1 ;  /* 0x0000000000017941 */ /* 0x000fea0003800000 */
.L_x_173:
        /* <DEDUP_REMOVED lines=10> */
.L_x_176:
[----:B------:R-:W-:Y:S05]  /*5200*/  BSYNC B1 ;  /* 0x0000000000017941 */ /* 0x000fea0003800000 */
.L_x_175:
        /* <DEDUP_REMOVED lines=10> */
.L_x_178:
[----:B------:R-:W-:Y:S05]  /*52b0*/  BSYNC B1 ;  /* 0x0000000000017941 */ /* 0x000fea0003800000 */
.L_x_177:
        /* <DEDUP_REMOVED lines=9> */
.L_x_180:
[----:B------:R-:W-:Y:S05]  /*5350*/  BSYNC B1 ;  /* 0x0000000000017941 */ /* 0x000fea0003800000 */
.L_x_179:
        /* <DEDUP_REMOVED lines=9> */
.L_x_182:
[----:B------:R-:W-:Y:S05]  /*53f0*/  BSYNC B1 ;  /* 0x0000000000017941 */ /* 0x000fea0003800000 */
.L_x_181:
        /* <DEDUP_REMOVED lines=10> */
.L_x_184:
[----:B------:R-:W-:Y:S05]  /*54a0*/  BSYNC B1 ;  /* 0x0000000000017941 */ /* 0x000fea0003800000 */
.L_x_183:
        /* <DEDUP_REMOVED lines=10> */
.L_x_186:
[----:B------:R-:W-:Y:S05]  /*5550*/  BSYNC B1 ;  /* 0x0000000000017941 */ /* 0x000fea0003800000 */
.L_x_185:
        /* <DEDUP_REMOVED lines=9> */
.L_x_188:
[----:B------:R-:W-:Y:S05]  /*55f0*/  BSYNC B1 ;  /* 0x0000000000017941 */ /* 0x000fea0003800000 */
.L_x_187:
        /* <DEDUP_REMOVED lines=9> */
.L_x_190:
[----:B------:R-:W-:Y:S05]  /*5690*/  BSYNC B1 ;  /* 0x0000000000017941 */ /* 0x000fea0003800000 */
.L_x_189:
        /* <DEDUP_REMOVED lines=10> */
.L_x_192:
[----:B------:R-:W-:Y:S05]  /*5740*/  BSYNC B1 ;  /* 0x0000000000017941 */ /* 0x000fea0003800000 */
.L_x_191:
        /* <DEDUP_REMOVED lines=10> */
.L_x_194:
[----:B------:R-:W-:Y:S05]  /*57f0*/  BSYNC B1 ;  /* 0x0000000000017941 */ /* 0x000fea0003800000 */
.L_x_193:
        /* <DEDUP_REMOVED lines=9> */
.L_x_196:
[----:B------:R-:W-:Y:S05]  /*5890*/  BSYNC B1 ;  /* 0x0000000000017941 */ /* 0x000fea0003800000 */
.L_x_195:
        /* <DEDUP_REMOVED lines=9> */
.L_x_198:
[----:B------:R-:W-:Y:S05]  /*5930*/  BSYNC B1 ;  /* 0x0000000000017941 */ /* 0x000fea0003800000 */
.L_x_197:
        /* <DEDUP_REMOVED lines=10> */
.L_x_200:
[----:B------:R-:W-:Y:S05]  /*59e0*/  BSYNC B1 ;  /* 0x0000000000017941 */ /* 0x000fea0003800000 */
.L_x_199:
        /* <DEDUP_REMOVED lines=10> */
.L_x_202:
[----:B------:R-:W-:Y:S05]  /*5a90*/  BSYNC B1 ;  /* 0x0000000000017941 */ /* 0x000fea0003800000 */
.L_x_201:
        /* <DEDUP_REMOVED lines=9> */
.L_x_204:
[----:B------:R-:W-:Y:S05]  /*5b30*/  BSYNC B1 ;  /* 0x0000000000017941 */ /* 0x000fea0003800000 */
.L_x_203:
        /* <DEDUP_REMOVED lines=9> */
.L_x_206:
[----:B------:R-:W-:Y:S05]  /*5bd0*/  BSYNC B1 ;  /* 0x0000000000017941 */ /* 0x000fea0003800000 */
.L_x_205:
        /* <DEDUP_REMOVED lines=10> */
.L_x_208:
[----:B------:R-:W-:Y:S05]  /*5c80*/  BSYNC B1 ;  /* 0x0000000000017941 */ /* 0x000fea0003800000 */
.L_x_207:
        /* <DEDUP_REMOVED lines=10> */
.L_x_210:
[----:B------:R-:W-:Y:S05]  /*5d30*/  BSYNC B1 ;  /* 0x0000000000017941 */ /* 0x000fea0003800000 */
.L_x_209:
        /* <DEDUP_REMOVED lines=9> */
.L_x_212:
[----:B------:R-:W-:Y:S05]  /*5dd0*/  BSYNC B1 ;  /* 0x0000000000017941 */ /* 0x000fea0003800000 */
.L_x_211:
        /* <DEDUP_REMOVED lines=9> */
.L_x_214:
[----:B------:R-:W-:Y:S05]  /*5e70*/  BSYNC B1 ;  /* 0x0000000000017941 */ /* 0x000fea0003800000 */
.L_x_213:
        /* <DEDUP_REMOVED lines=10> */
.L_x_216:
[----:B------:R-:W-:Y:S05]  /*5f20*/  BSYNC B1 ;  /* 0x0000000000017941 */ /* 0x000fea0003800000 */
.L_x_215:
        /* <DEDUP_REMOVED lines=10> */
.L_x_218:
[----:B------:R-:W-:Y:S05]  /*5fd0*/  BSYNC B1 ;  /* 0x0000000000017941 */ /* 0x000fea0003800000 */
.L_x_217:
        /* <DEDUP_REMOVED lines=9> */
.L_x_220:
[----:B------:R-:W-:Y:S05]  /*6070*/  BSYNC B1 ;  /* 0x0000000000017941 */ /* 0x000fea0003800000 */
.L_x_219:
        /* <DEDUP_REMOVED lines=9> */
.L_x_222:
[----:B------:R-:W-:Y:S05]  /*6110*/  BSYNC B1 ;  /* 0x0000000000017941 */ /* 0x000fea0003800000 */
.L_x_221:
        /* <DEDUP_REMOVED lines=10> */
.L_x_224:
[----:B------:R-:W-:Y:S05]  /*61c0*/  BSYNC B1 ;  /* 0x0000000000017941 */ /* 0x000fea0003800000 */
.L_x_223:
        /* <DEDUP_REMOVED lines=10> */
.L_x_226:
[----:B------:R-:W-:Y:S05]  /*6270*/  BSYNC B1 ;  /* 0x0000000000017941 */ /* 0x000fea0003800000 */
.L_x_225:
        /* <DEDUP_REMOVED lines=9> */
.L_x_228:
[----:B------:R-:W-:Y:S05]  /*6310*/  BSYNC B1 ;  /* 0x0000000000017941 */ /* 0x000fea0003800000 */
.L_x_227:
        /* <DEDUP_REMOVED lines=9> */
.L_x_230:
[----:B------:R-:W-:Y:S05]  /*63b0*/  BSYNC B1 ;  /* 0x0000000000017941 */ /* 0x000fea0003800000 */
.L_x_229:
        /* <DEDUP_REMOVED lines=10> */
.L_x_232:
[----:B------:R-:W-:Y:S05]  /*6460*/  BSYNC B1 ;  /* 0x0000000000017941 */ /* 0x000fea0003800000 */
.L_x_231:
        /* <DEDUP_REMOVED lines=10> */
.L_x_234:
[----:B------:R-:W-:Y:S05]  /*6510*/  BSYNC B1 ;  /* 0x0000000000017941 */ /* 0x000fea0003800000 */
.L_x_233:
        /* <DEDUP_REMOVED lines=9> */
.L_x_236:
[----:B------:R-:W-:Y:S05]  /*65b0*/  BSYNC B1 ;  /* 0x0000000000017941 */ /* 0x000fea0003800000 */
.L_x_235:
        /* <DEDUP_REMOVED lines=9> */
.L_x_238:
[----:B------:R-:W-:Y:S05]  /*6650*/  BSYNC B1 ;  /* 0x0000000000017941 */ /* 0x000fea0003800000 */
.L_x_237:
        /* <DEDUP_REMOVED lines=10> */
.L_x_240:
[----:B------:R-:W-:Y:S05]  /*6700*/  BSYNC B1 ;  /* 0x0000000000017941 */ /* 0x000fea0003800000 */
.L_x_239:
        /* <DEDUP_REMOVED lines=10> */
.L_x_242:
[----:B------:R-:W-:Y:S05]  /*67b0*/  BSYNC B1 ;  /* 0x0000000000017941 */ /* 0x000fea0003800000 */
.L_x_241:
        /* <DEDUP_REMOVED lines=9> */
.L_x_244:
[----:B------:R-:W-:Y:S05]  /*6850*/  BSYNC B1 ;  /* 0x0000000000017941 */ /* 0x000fea0003800000 */
.L_x_243:
        /* <DEDUP_REMOVED lines=9> */
.L_x_246:
[----:B------:R-:W-:Y:S05]  /*68f0*/  BSYNC B1 ;  /* 0x0000000000017941 */ /* 0x000fea0003800000 */
.L_x_245:
        /* <DEDUP_REMOVED lines=10> */
.L_x_248:
[----:B------:R-:W-:Y:S05]  /*69a0*/  BSYNC B1 ;  /* 0x0000000000017941 */ /* 0x000fea0003800000 */
.L_x_247:
        /* <DEDUP_REMOVED lines=10> */
.L_x_250:
[----:B------:R-:W-:Y:S05]  /*6a50*/  BSYNC B1 ;  /* 0x0000000000017941 */ /* 0x000fea0003800000 */
.L_x_249:
        /* <DEDUP_REMOVED lines=9> */
.L_x_252:
[----:B------:R-:W-:Y:S05]  /*6af0*/  BSYNC B1 ;  /* 0x0000000000017941 */ /* 0x000fea0003800000 */
.L_x_251:
        /* <DEDUP_REMOVED lines=9> */
.L_x_254:
[----:B------:R-:W-:Y:S05]  /*6b90*/  BSYNC B1 ;  /* 0x0000000000017941 */ /* 0x000fea0003800000 */
.L_x_253:
        /* <DEDUP_REMOVED lines=10> */
.L_x_256:
[----:B------:R-:W-:Y:S05]  /*6c40*/  BSYNC B1 ;  /* 0x0000000000017941 */ /* 0x000fea0003800000 */
.L_x_255:
        /* <DEDUP_REMOVED lines=10> */
.L_x_258:
[----:B------:R-:W-:Y:S05]  /*6cf0*/  BSYNC B1 ;  /* 0x0000000000017941 */ /* 0x000fea0003800000 */
.L_x_257:
        /* <DEDUP_REMOVED lines=9> */
.L_x_260:
[----:B------:R-:W-:Y:S05]  /*6d90*/  BSYNC B1 ;  /* 0x0000000000017941 */ /* 0x000fea0003800000 */
.L_x_259:
        /* <DEDUP_REMOVED lines=9> */
.L_x_262:
[----:B------:R-:W-:Y:S05]  /*6e30*/  BSYNC B1 ;  /* 0x0000000000017941 */ /* 0x000fea0003800000 */
.L_x_261:
        /* <DEDUP_REMOVED lines=10> */
.L_x_264:
[----:B------:R-:W-:Y:S05]  /*6ee0*/  BSYNC B1 ;  /* 0x0000000000017941 */ /* 0x000fea0003800000 */
.L_x_263:
        /* <DEDUP_REMOVED lines=10> */
.L_x_266:
[----:B------:R-:W-:Y:S05]  /*6f90*/  BSYNC B1 ;  /* 0x0000000000017941 */ /* 0x000fea0003800000 */
.L_x_265:
        /* <DEDUP_REMOVED lines=9> */
.L_x_268:
[----:B------:R-:W-:Y:S05]  /*7030*/  BSYNC B1 ;  /* 0x0000000000017941 */ /* 0x000fea0003800000 */
.L_x_267:
        /* <DEDUP_REMOVED lines=9> */
.L_x_270:
[----:B------:R-:W-:Y:S05]  /*70d0*/  BSYNC B1 ;  /* 0x0000000000017941 */ /* 0x000fea0003800000 */
.L_x_269:
        /* <DEDUP_REMOVED lines=10> */
.L_x_272:
[----:B------:R-:W-:Y:S05]  /*7180*/  BSYNC B1 ;  /* 0x0000000000017941 */ /* 0x000fea0003800000 */
.L_x_271:
        /* <DEDUP_REMOVED lines=10> */
.L_x_274:
[----:B------:R-:W-:Y:S05]  /*7230*/  BSYNC B1 ;  /* 0x0000000000017941 */ /* 0x000fea0003800000 */
.L_x_273:
        /* <DEDUP_REMOVED lines=9> */
.L_x_276:
[----:B------:R-:W-:Y:S05]  /*72d0*/  BSYNC B1 ;  /* 0x0000000000017941 */ /* 0x000fea0003800000 */
.L_x_275:
        /* <DEDUP_REMOVED lines=9> */
.L_x_278:
[----:B------:R-:W-:Y:S05]  /*7370*/  BSYNC B1 ;  /* 0x0000000000017941 */ /* 0x000fea0003800000 */
.L_x_277:
        /* <DEDUP_REMOVED lines=10> */
.L_x_280:
[----:B------:R-:W-:Y:S05]  /*7420*/  BSYNC B1 ;  /* 0x0000000000017941 */ /* 0x000fea0003800000 */
.L_x_279:
        /* <DEDUP_REMOVED lines=10> */
.L_x_282:
[----:B------:R-:W-:Y:S05]  /*74d0*/  BSYNC B1 ;  /* 0x0000000000017941 */ /* 0x000fea0003800000 */
.L_x_281:
[----:B01--45:R-:W-:Y:S01]  /*74e0*/  IMAD.U32 R7, R22, 0x10000, RZ ;  /* 0x0001000016077824 */ /* 0x033fe200078e00ff */
        /* <DEDUP_REMOVED lines=8> */
.L_x_284:
[----:B------:R-:W-:Y:S05]  /*7570*/  BSYNC B1 ;  /* 0x0000000000017941 */ /* 0x000fea0003800000 */
.L_x_283:
[----:B0----5:R-:W-:Y:S01]  /*7580*/  IMAD.U32 R5, R22, 0x10000, RZ ;  /* 0x0001000016057824 */ /* 0x021fe200078e00ff */
[----:B------:R-:W-:Y:S01]  /*7590*/  ISETP.GT.AND P0, PT, R3, 0x8, P0 ;  /* 0x000000080300780c */ /* 0x000fe20000704270 */
[----:B------:R-:W-:Y:S01]  /*75a0*/  @P1 IMAD.MOV.U32 R4, RZ, RZ, R10 ;  /* 0x000000ffff041224 */ /* 0x000fe200078e000a */
[----:B------:R-:W-:Y:S01]  /*75b0*/  BSSY B1, `(.L_x_285) ;  /* 0x0000009000017945 */ /* 0x000fe20003800000 */
[----:B------:R-:W-:-:S04]  /*75c0*/  FMUL R5, R5, R152 ;  /* 0x0000009805057220 */ /* 0x000fc80000400000 */
[----:B------:R-:W-:-:S05]  /*75d0*/  FFMA R5, R150, R153, R5 ;  /* 0x0000009996057223 */ /* 0x000fca0000000005 */
[----:B------:R-:W-:-:S04]  /*75e0*/  F2FP.BF16.F32.PACK_AB R5, RZ, R5 ;  /* 0x00000005ff05723e */ /* 0x000fc800000010ff */
[----:B------:R-:W-:Y:S01]  /*75f0*/  PRMT R2, R5, 0x7610, R2 ;  /* 0x0000761005027816 */ /* 0x000fe20000000002 */
[----:B------:R-:W-:-:S05]  /*7600*/  @P1 IMAD.MOV.U32 R5, RZ, RZ, R11 ;  /* 0x000000ffff051224 */ /* 0x000fca00078e000b */
[----:B------:R0:W-:Y:S01]  /*7610*/  @P1 STG.E.U16 desc[UR36][R4.64+0x1f0], R2 ;  /* 0x0001f00204001986 */ /* 0x0001e2000c101524 */
[----:B------:R-:W-:Y:S05]  /*7620*/  @!P0 BRA `(.L_x_286) ;  /* 0x0000000000048947 */ /* 0x000fea0003800000 */
[----:B------:R4:W5:Y:S02]  /*7630*/  LDG.E.LTC128B.U16 R22, desc[UR36][R8.64+0x1f2] ;  /* 0x0001f22408167981 */ /* 0x000964000c1e1520 */
.L_x_286:
[----:B------:R-:W-:Y:S05]  /*7640*/  BSYNC B1 ;  /* 0x0000000000017941 */ /* 0x000fea0003800000 */
.L_x_285:
[----:B------:R-:W-:Y:S05]  /*7650*/  @!P0 BRA `(.L_x_287) ;  /* 0x0000002400488947 */ /* 0x000fea0003800000 */
[----:B-----5:R-:W-:-:S04]  /*7660*/  IMAD.U32 R3, R22, 0x10000, RZ ;  /* 0x0001000016037824 */ /* 0x020fc800078e00ff */
[----:B------:R-:W-:-:S04]  /*7670*/  FMUL R0, R3, R152 ;  /* 0x0000009803007220 */ /* 0x000fc80000400000 */
[----:B------:R-:W-:-:S05]  /*7680*/  FFMA R0, R151, R153, R0 ;  /* 0x0000009997007223 */ /* 0x000fca0000000000 */
[----:B------:R-:W-:-:S05]  /*7690*/  F2FP.BF16.F32.PACK_AB R0, RZ, R0 ;  /* 0x00000000ff00723e */ /* 0x000fca00000010ff */
[----:B------:R0:W-:Y:S01]  /*76a0*/  STG.E.U16 desc[UR36][R10.64+0x1f2], R0 ;  /* 0x0001f2000a007986 */ /* 0x0001e2000c101524 */
[----:B------:R-:W-:Y:S05]  /*76b0*/  BRA `(.L_x_287) ;  /* 0x0000002400307947 */ /* 0x000fea0003800000 */
.L_x_34:
[----:B------:R-:W-:Y:S01]  /*76c0*/  ISETP.GT.AND P0, PT, R0, 0x1, PT ;  /* 0x000000010000780c */ /* 0x000fe20003f04270 */
[----:B------:R-:W-:Y:S01]  /*76d0*/  ULDC.64 UR4, c[0x0][0x5c0] ;  /* 0x0001700000047ab9 */ /* 0x000fe20000000a00 */
[-C--:B------:R-:W-:Y:S01]  /*76e0*/  FMUL R24, R24, R153.reuse ;  /* 0x0000009918187220 */ /* 0x080fe20000400000 */
[-C--:B------:R-:W-:Y:S01]  /*76f0*/  FMUL R25, R25, R153.reuse ;  /* 0x0000009919197220 */ /* 0x080fe20000400000 */
[----:B------:R-:W-:Y:S01]  /*7700*/  ISETP.GT.AND P3, PT, R3, RZ, P0 ;  /* 0x000000ff0300720c */ /* 0x000fe20000764270 */
[-C--:B------:R-:W-:Y:S01]  /*7710*/  FMUL R26, R26, R153.reuse ;  /* 0x000000991a1a7220 */ /* 0x080fe20000400000 */
[----:B------:R-:W-:Y:S01]  /*7720*/  LEA R4, P4, R6, UR4, 0x1 ;  /* 0x0000000406047c11 */ /* 0x000fe2000f8808ff */
[-C--:B------:R-:W-:Y:S01]  /*7730*/  FMUL R27, R27, R153.reuse ;  /* 0x000000991b1b7220 */ /* 0x080fe20000400000 */
[----:B------:R-:W-:Y:S01]  /*7740*/  F2FP.BF16.F32.PACK_AB R24, RZ, R24 ;  /* 0x00000018ff18723e */ /* 0x000fe200000010ff */
[-C--:B------:R-:W-:Y:S01]  /*7750*/  FMUL R28, R28, R153.reuse ;  /* 0x000000991c1c7220 */ /* 0x080fe20000400000 */
[----:B------:R-:W-:Y:S01]  /*7760*/  LEA.HI.X R5, R6, UR5, R179, 0x1, P4 ;  /* 0x0000000506057c11 */ /* 0x000fe2000a0f0cb3 */
[----:B------:R-:W-:Y:S01]  /*7770*/  FMUL R29, R29, R153 ;  /* 0x000000991d1d7220 */ /* 0x000fe20000400000 */
[----:B------:R-:W-:Y:S01]  /*7780*/  F2FP.BF16.F32.PACK_AB R25, RZ, R25 ;  /* 0x00000019ff19723e */ /* 0x000fe200000010ff */
[-C--:B------:R-:W-:Y:S01]  /*7790*/  FMUL R30, R30, R153.reuse ;  /* 0x000000991e1e7220 */ /* 0x080fe20000400000 */
[----:B------:R-:W-:Y:S01]  /*77a0*/  SHF.L.U64.HI R11, R10, 0x4, R11 ;  /* 0x000000040a0b7819 */ /* 0x000fe2000001020b */
[----:B------:R-:W-:Y:S01]  /*77b0*/  @P1 STG.E.U16 desc[UR36][R4.64], R24 ;  /* 0x0000001804001986 */ /* 0x000fe2000c101524 */
[----:B------:R-:W-:Y:S01]  /*77c0*/  ISETP.GT.AND P1, PT, R0, 0x8, PT ;  /* 0x000000080000780c */ /* 0x000fe20003f24270 */
[-C--:B------:R-:W-:Y:S01]  /*77d0*/  FMUL R31, R31, R153.reuse ;  /* 0x000000991f1f7220 */ /* 0x080fe20000400000 */
[C---:B------:R-:W-:Y:S01]  /*77e0*/  ISETP.GT.AND P4, PT, R3.reuse, 0x8, P0 ;  /* 0x000000080300780c */ /* 0x040fe20000784270 */
[----:B------:R-:W-:Y:S01]  /*77f0*/  @P3 STG.E.U16 desc[UR36][R4.64+0x2], R25 ;  /* 0x0000021904003986 */ /* 0x000fe2000c101524 */
[----:B------:R-:W-:Y:S01]  /*7800*/  LEA R6, P3, R10, R4, 0x4 ;  /* 0x000000040a067211 */ /* 0x000fe200078620ff */
[-C--:B------:R-:W-:Y:S01]  /*7810*/  FMUL R32, R32, R153.reuse ;  /* 0x0000009920207220 */ /* 0x080fe20000400000 */
[----:B------:R-:W-:Y:S01]  /*7820*/  ISETP.GT.AND P2, PT, R3, 0x8, P2 ;  /* 0x000000080300780c */ /* 0x000fe20001744270 */
[-C--:B------:R-:W-:Y:S01]  /*7830*/  FMUL R33, R33, R153.reuse ;  /* 0x0000009921217220 */ /* 0x080fe20000400000 */
[----:B------:R-:W-:Y:S01]  /*7840*/  ISETP.GT.AND P0, PT, R0, 0x9, PT ;  /* 0x000000090000780c */ /* 0x000fe20003f04270 */
[----:B------:R-:W-:Y:S01]  /*7850*/  IMAD.X R7, R11, 0x1, R5, P3 ;  /* 0x000000010b077824 */ /* 0x000fe200018e0605 */
[C---:B------:R-:W-:Y:S01]  /*7860*/  ISETP.GT.AND P5, PT, R3.reuse, RZ, P1 ;  /* 0x000000ff0300720c */ /* 0x040fe20000fa4270 */
[-C--:B------:R-:W-:Y:S01]  /*7870*/  FMUL R34, R34, R153.reuse ;  /* 0x0000009922227220 */ /* 0x080fe20000400000 */
[----:B------:R-:W-:Y:S01]  /*7880*/  ISETP.GT.AND P3, PT, R3, RZ, P0 ;  /* 0x000000ff0300720c */ /* 0x000fe20000764270 */
[-C--:B------:R-:W-:Y:S01]  /*7890*/  FMUL R35, R35, R153.reuse ;  /* 0x0000009923237220 */ /* 0x080fe20000400000 */
[----:B------:R-:W-:Y:S01]  /*78a0*/  F2FP.BF16.F32.PACK_AB R26, RZ, R26 ;  /* 0x0000001aff1a723e */ /* 0x000fe200000010ff */
[----:B------:R-:W-:Y:S01]  /*78b0*/  FMUL R36, R36, R153 ;  /* 0x0000009924247220 */ /* 0x000fe20000400000 */
[----:B------:R-:W-:Y:S01]  /*78c0*/  F2FP.BF16.F32.PACK_AB R27, RZ, R27 ;  /* 0x0000001bff1b723e */ /* 0x000fe200000010ff */
[----:B------:R-:W-:Y:S01]  /*78d0*/  FMUL R37, R37, R153 ;  /* 0x0000009925257220 */ /* 0x000fe20000400000 */
[----:B------:R-:W-:Y:S01]  /*78e0*/  F2FP.BF16.F32.PACK_AB R28, RZ, R28 ;  /* 0x0000001cff1c723e */ /* 0x000fe200000010ff */
[----:B------:R-:W-:Y:S01]  /*78f0*/  @P2 STG.E.U16 desc[UR36][R6.64], R26 ;  /* 0x0000001a06002986 */ /* 0x000fe2000c101524 */
[----:B------:R-:W-:Y:S01]  /*7900*/  F2FP.BF16.F32.PACK_AB R29, RZ, R29 ;  /* 0x0000001dff1d723e */ /* 0x000fe200000010ff */
[-C--:B------:R-:W-:Y:S01]  /*7910*/  FMUL R38, R38, R153.reuse ;  /* 0x0000009926267220 */ /* 0x080fe20000400000 */
[----:B------:R-:W-:Y:S01]  /*7920*/  ISETP.GT.AND P2, PT, R3, 0x8, P1 ;  /* 0x000000080300780c */ /* 0x000fe20000f44270 */
[----:B------:R-:W-:Y:S01]  /*7930*/  @P4 STG.E.U16 desc[UR36][R6.64+0x2], R27 ;  /* 0x0000021b06004986 */ /* 0x000fe2000c101524 */
[----:B------:R-:W-:Y:S01]  /*7940*/  ISETP.GT.AND P1, PT, R0, 0x10, PT ;  /* 0x000000100000780c */ /* 0x000fe20003f24270 */
[-C--:B------:R-:W-:Y:S01]  /*7950*/  FMUL R39, R39, R153.reuse ;  /* 0x0000009927277220 */ /* 0x080fe20000400000 */
[----:B------:R-:W-:Y:S01]  /*7960*/  F2FP.BF16.F32.PACK_AB R30, RZ, R30 ;  /* 0x0000001eff1e723e */ /* 0x000fe200000010ff */
[----:B------:R-:W-:Y:S01]  /*7970*/  @P5 STG.E.U16 desc[UR36][R4.64+0x10], R28 ;  /* 0x0000101c04005986 */ /* 0x000fe2000c101524 */
[C---:B------:R-:W-:Y:S01]  /*7980*/  ISETP.GT.AND P4, PT, R3.reuse, RZ, P1 ;  /* 0x000000ff0300720c */ /* 0x040fe20000f84270 */
[----:B------:R-:W-:Y:S01]  /*7990*/  FMUL R40, R40, R153 ;  /* 0x0000009928287220 */ /* 0x000fe20000400000 */
[----:B------:R-:W-:Y:S01]  /*79a0*/  F2FP.BF16.F32.PACK_AB R31, RZ, R31 ;  /* 0x0000001fff1f723e */ /* 0x000fe200000010ff */
[----:B------:R-:W-:Y:S01]  /*79b0*/  @P3 STG.E.U16 desc[UR36][R4.64+0x12], R29 ;  /* 0x0000121d04003986 */ /* 0x000fe2000c101524 */
[----:B------:R-:W-:Y:S01]  /*79c0*/  ISETP.GT.AND P3, PT, R3, 0x8, P0 ;  /* 0x000000080300780c */ /* 0x000fe20000764270 */
[-C--:B------:R-:W-:Y:S01]  /*79d0*/  FMUL R41, R41, R153.reuse ;  /* 0x0000009929297220 */ /* 0x080fe20000400000 */
[----:B------:R-:W-:Y:S01]  /*79e0*/  ISETP.GT.AND P0, PT, R0, 0x11, PT ;  /* 0x000000110000780c */ /* 0x000fe20003f04270 */
[----:B------:R-:W-:Y:S01]  /*79f0*/  @P2 STG.E.U16 desc[UR36][R6.64+0x10], R30 ;  /* 0x0000101e06002986 */ /* 0x000fe2000c101524 */
[----:B------:R-:W-:Y:S01]  /*7a00*/  F2FP.BF16.F32.PACK_AB R32, RZ, R32 ;  /* 0x00000020ff20723e */ /* 0x000fe200000010ff */
[-C--:B------:R-:W-:Y:S01]  /*7a10*/  FMUL R42, R42, R153.reuse ;  /* 0x000000992a2a7220 */ /* 0x080fe20000400000 */
[----:B------:R-:W-:Y:S01]  /*7a20*/  ISETP.GT.AND P5, PT, R3, RZ, P0 ;  /* 0x000000ff0300720c */ /* 0x000fe200007a4270 */
[-C--:B------:R-:W-:Y:S01]  /*7a30*/  FMUL R43, R43, R153.reuse ;  /* 0x000000992b2b7220 */ /* 0x080fe20000400000 */
[----:B------:R-:W-:Y:S01]  /*7a40*/  ISETP.GT.AND P2, PT, R3, 0x8, P1 ;  /* 0x000000080300780c */ /* 0x000fe20000f44270 */
[-C--:B------:R-:W-:Y:S01]  /*7a50*/  FMUL R44, R44, R153.reuse ;  /* 0x000000992c2c7220 */ /* 0x080fe20000400000 */
[----:B------:R-:W-:Y:S01]  /*7a60*/  ISETP.GT.AND P1, PT, R0, 0x18, PT ;  /* 0x000000180000780c */ /* 0x000fe20003f24270 */
[----:B------:R-:W-:Y:S01]  /*7a70*/  FMUL R45, R45, R153 ;  /* 0x000000992d2d7220 */ /* 0x000fe20000400000 */
[----:B------:R-:W-:Y:S01]  /*7a80*/  F2FP.BF16.F32.PACK_AB R33, RZ, R33 ;  /* 0x00000021ff21723e */ /* 0x000fe200000010ff */
[----:B------:R-:W-:Y:S01]  /*7a90*/  @P3 STG.E.U16 desc[UR36][R6.64+0x12], R31 ;  /* 0x0000121f06003986 */ /* 0x000fe2000c101524 */
[C---:B------:R-:W-:Y:S01]  /*7aa0*/  ISETP.GT.AND P3, PT, R3.reuse, 0x8, P0 ;  /* 0x000000080300780c */ /* 0x040fe20000764270 */
[-C--:B------:R-:W-:Y:S01]  /*7ab0*/  FMUL R46, R46, R153.reuse ;  /* 0x000000992e2e7220 */ /* 0x080fe20000400000 */
[----:B------:R-:W-:Y:S01]  /*7ac0*/  ISETP.GT.AND P0, PT, R0, 0x19, PT ;  /* 0x000000190000780c */ /* 0x000fe20003f04270 */
[----:B------:R-:W-:Y:S01]  /*7ad0*/  @P4 STG.E.U16 desc[UR36][R4.64+0x20], R32 ;  /* 0x0000202004004986 */ /* 0x000fe2000c101524 */
[----:B------:R-:W-:Y:S01]  /*7ae0*/  ISETP.GT.AND P4, PT, R3, RZ, P1 ;  /* 0x000000ff0300720c */ /* 0x000fe20000f84270 */
[-C--:B------:R-:W-:Y:S01]  /*7af0*/  FMUL R47, R47, R153.reuse ;  /* 0x000000992f2f7220 */ /* 0x080fe20000400000 */
[----:B------:R-:W-:Y:S01]  /*7b00*/  F2FP.BF16.F32.PACK_AB R34, RZ, R34 ;  /* 0x00000022ff22723e */ /* 0x000fe200000010ff */
[----:B------:R-:W-:Y:S01]  /*7b10*/  @P5 STG.E.U16 desc[UR36][R4.64+0x22], R33 ;  /* 0x0000222104005986 */ /* 0x000fe2000c101524 */
[----:B------:R-:W-:Y:S01]  /*7b20*/  ISETP.GT.AND P5, PT, R3, RZ, P0 ;  /* 0x000000ff0300720c */ /* 0x000fe200007a4270 */
[----:B------:R-:W-:Y:S01]  /*7b30*/  FMUL R48, R48, R153 ;  /* 0x0000009930307220 */ /* 0x000fe20000400000 */
[----:B------:R-:W-:Y:S01]  /*7b40*/  F2FP.BF16.F32.PACK_AB R35, RZ, R35 ;  /* 0x00000023ff23723e */ /* 0x000fe200000010ff */
[----:B------:R-:W-:Y:S01]  /*7b50*/  @P2 STG.E.U16 desc[UR36][R6.64+0x20], R34 ;  /* 0x0000202206002986 */ /* 0x000fe2000c101524 */
[----:B------:R-:W-:Y:S01]  /*7b60*/  F2FP.BF16.F32.PACK_AB R36, RZ, R36 ;  /* 0x00000024ff24723e */ /* 0x000fe200000010ff */
[-C--:B------:R-:W-:Y:S01]  /*7b70*/  FMUL R49, R49, R153.reuse ;  /* 0x0000009931317220 */ /* 0x080fe20000400000 */
[C---:B------:R-:W-:Y:S01]  /*7b80*/  ISETP.GT.AND P2, PT, R3.reuse, 0x8, P1 ;  /* 0x000000080300780c */ /* 0x040fe20000f44270 */
[----:B------:R-:W-:Y:S01]  /*7b90*/  @P3 STG.E.U16 desc[UR36][R6.64+0x22], R35 ;  /* 0x0000222306003986 */ /* 0x000fe2000c101524 */
[----:B------:R-:W-:Y:S01]  /*7ba0*/  ISETP.GT.AND P1, PT, R0, 0x20, PT ;  /* 0x000000200000780c */ /* 0x000fe20003f24270 */
[----:B------:R-:W-:Y:S01]  /*7bb0*/  FMUL R50, R50, R153 ;  /* 0x0000009932327220 */ /* 0x000fe20000400000 */
[----:B------:R-:W-:Y:S01]  /*7bc0*/  F2FP.BF16.F32.PACK_AB R37, RZ, R37 ;  /* 0x00000025ff25723e */ /* 0x000fe200000010ff */
[----:B------:R-:W-:Y:S01]  /*7bd0*/  @P4 STG.E.U16 desc[UR36][R4.64+0x30], R36 ;  /* 0x0000302404004986 */ /* 0x000fe2000c101524 */
[----:B------:R-:W-:Y:S01]  /*7be0*/  ISETP.GT.AND P3, PT, R3, 0x8, P0 ;  /* 0x000000080300780c */ /* 0x000fe20000764270 */
[-C--:B------:R-:W-:Y:S01]  /*7bf0*/  FMUL R51, R51, R153.reuse ;  /* 0x0000009933337220 */ /* 0x080fe20000400000 */
[----:B------:R-:W-:Y:S01]  /*7c00*/  ISETP.GT.AND P0, PT, R0, 0x21, PT ;  /* 0x000000210000780c */ /* 0x000fe20003f04270 */
[----:B------:R-:W-:Y:S01]  /*7c10*/  @P5 STG.E.U16 desc[UR36][R4.64+0x32], R37 ;  /* 0x0000322504005986 */ /* 0x000fe2000c101524 */
[----:B------:R-:W-:Y:S01]  /*7c20*/  ISETP.GT.AND P4, PT, R3, RZ, P1 ;  /* 0x000000ff0300720c */ /* 0x000fe20000f84270 */
[-C--:B------:R-:W-:Y:S01]  /*7c30*/  FMUL R52, R52, R153.reuse ;  /* 0x0000009934347220 */ /* 0x080fe20000400000 */
[----:B------:R-:W-:Y:S01]  /*7c40*/  F2FP.BF16.F32.PACK_AB R38, RZ, R38 ;  /* 0x00000026ff26723e */ /* 0x000fe200000010ff */
[-C--:B------:R-:W-:Y:S01]  /*7c50*/  FMUL R53, R53, R153.reuse ;  /* 0x0000009935357220 */ /* 0x080fe20000400000 */
        /* <DEDUP_REMOVED lines=325> */
[----:B------:R-:W-:Y:S01]  /*90b0*/  FMUL R151, R151, R153 ;  /* 0x0000009997977220 */ /* 0x000fe20000400000 */
[----:B------:R-:W-:Y:S01]  /*90c0*/  ISETP.GT.AND P2, PT, R3, 0x8, P1 ;  /* 0x000000080300780c */ /* 0x000fe20000f44270 */
[----:B------:R-:W-:Y:S01]  /*90d0*/  @P3 STG.E.U16 desc[UR36][R6.64+0x132], R103 ;  /* 0x0001326706003986 */ /* 0x000fe2000c101524 */
[----:B------:R-:W-:-:S02]  /*90e0*/  ISETP.GT.AND P1, PT, R0, 0xa8, PT ;  /* 0x000000a80000780c */ /* 0x000fc40003f24270 */
[----:B------:R-:W-:Y:S01]  /*90f0*/  F2FP.BF16.F32.PACK_AB R105, RZ, R105 ;  /* 0x00000069ff69723e */ /* 0x000fe200000010ff */
[----:B------:R-:W-:Y:S01]  /*9100*/  @P4 STG.E.U16 desc[UR36][R4.64+0x140], R104 ;  /* 0x0001406804004986 */ /* 0x000fe2000c101524 */
[C---:B------:R-:W-:Y:S02]  /*9110*/  ISETP.GT.AND P3, PT, R3.reuse, 0x8, P0 ;  /* 0x000000080300780c */ /* 0x040fe40000764270 */
[----:B------:R-:W-:Y:S01]  /*9120*/  ISETP.GT.AND P0, PT, R0, 0xa9, PT ;  /* 0x000000a90000780c */ /* 0x000fe20003f04270 */
[----:B------:R-:W-:Y:S01]  /*9130*/  @P5 STG.E.U16 desc[UR36][R4.64+0x142], R105 ;  /* 0x0001426904005986 */ /* 0x000fe2000c101524 */
[C---:B------:R-:W-:Y:S02]  /*9140*/  ISETP.GT.AND P4, PT, R3.reuse, RZ, P1 ;  /* 0x000000ff0300720c */ /* 0x040fe40000f84270 */
[----:B------:R-:W-:Y:S02]  /*9150*/  F2FP.BF16.F32.PACK_AB R106, RZ, R106 ;  /* 0x0000006aff6a723e */ /* 0x000fe400000010ff */
[----:B------:R-:W-:-:S02]  /*9160*/  ISETP.GT.AND P5, PT, R3, RZ, P0 ;  /* 0x000000ff0300720c */ /* 0x000fc400007a4270 */
[----:B------:R-:W-:Y:S01]  /*9170*/  F2FP.BF16.F32.PACK_AB R107, RZ, R107 ;  /* 0x0000006bff6b723e */ /* 0x000fe200000010ff */
[----:B------:R-:W-:Y:S01]  /*9180*/  @P2 STG.E.U16 desc[UR36][R6.64+0x140], R106 ;  /* 0x0001406a06002986 */ /* 0x000fe2000c101524 */
[----:B------:R-:W-:Y:S02]  /*9190*/  F2FP.BF16.F32.PACK_AB R108, RZ, R108 ;  /* 0x0000006cff6c723e */ /* 0x000fe400000010ff */
[C---:B------:R-:W-:Y:S01]  /*91a0*/  ISETP.GT.AND P2, PT, R3.reuse, 0x8, P1 ;  /* 0x000000080300780c */ /* 0x040fe20000f44270 */
[----:B------:R-:W-:Y:S01]  /*91b0*/  @P3 STG.E.U16 desc[UR36][R6.64+0x142], R107 ;  /* 0x0001426b06003986 */ /* 0x000fe2000c101524 */
[----:B------:R-:W-:Y:S02]  /*91c0*/  ISETP.GT.AND P1, PT, R0, 0xb0, PT ;  /* 0x000000b00000780c */ /* 0x000fe40003f24270 */
[----:B------:R-:W-:Y:S01]  /*91d0*/  F2FP.BF16.F32.PACK_AB R109, RZ, R109 ;  /* 0x0000006dff6d723e */ /* 0x000fe200000010ff */
[----:B------:R-:W-:Y:S01]  /*91e0*/  @P4 STG.E.U16 desc[UR36][R4.64+0x150], R108 ;  /* 0x0001506c04004986 */ /* 0x000fe2000c101524 */
[----:B------:R-:W-:-:S02]  /*91f0*/  ISETP.GT.AND P3, PT, R3, 0x8, P0 ;  /* 0x000000080300780c */ /* 0x000fc40000764270 */
[----:B------:R-:W-:Y:S01]  /*9200*/  ISETP.GT.AND P0, PT, R0, 0xb1, PT ;  /* 0x000000b10000780c */ /* 0x000fe20003f04270 */
[----:B------:R-:W-:Y:S01]  /*9210*/  @P5 STG.E.U16 desc[UR36][R4.64+0x152], R109 ;  /* 0x0001526d04005986 */ /* 0x000fe2000c101524 */
[C---:B------:R-:W-:Y:S02]  /*9220*/  ISETP.GT.AND P4, PT, R3.reuse, RZ, P1 ;  /* 0x000000ff0300720c */ /* 0x040fe40000f84270 */
[----:B------:R-:W-:Y:S02]  /*9230*/  F2FP.BF16.F32.PACK_AB R110, RZ, R110 ;  /* 0x0000006eff6e723e */ /* 0x000fe400000010ff */
[----:B------:R-:W-:Y:S02]  /*9240*/  ISETP.GT.AND P5, PT, R3, RZ, P0 ;  /* 0x000000ff0300720c */ /* 0x000fe400007a4270 */
[----:B------:R-:W-:Y:S01]  /*9250*/  F2FP.BF16.F32.PACK_AB R111, RZ, R111 ;  /* 0x0000006fff6f723e */ /* 0x000fe200000010ff */
[----:B------:R-:W-:Y:S01]  /*9260*/  @P2 STG.E.U16 desc[UR36][R6.64+0x150], R110 ;  /* 0x0001506e06002986 */ /* 0x000fe2000c101524 */
[----:B------:R-:W-:-:S02]  /*9270*/  F2FP.BF16.F32.PACK_AB R112, RZ, R112 ;  /* 0x00000070ff70723e */ /* 0x000fc400000010ff */
[C---:B------:R-:W-:Y:S01]  /*9280*/  ISETP.GT.AND P2, PT, R3.reuse, 0x8, P1 ;  /* 0x000000080300780c */ /* 0x040fe20000f44270 */
[----:B------:R-:W-:Y:S01]  /*9290*/  @P3 STG.E.U16 desc[UR36][R6.64+0x152], R111 ;  /* 0x0001526f06003986 */ /* 0x000fe2000c101524 */
[C---:B------:R-:W-:Y:S02]  /*92a0*/  ISETP.GT.AND P1, PT, R0.reuse, 0xb8, PT ;  /* 0x000000b80000780c */ /* 0x040fe40003f24270 */
[----:B------:R-:W-:Y:S01]  /*92b0*/  F2FP.BF16.F32.PACK_AB R113, RZ, R113 ;  /* 0x00000071ff71723e */ /* 0x000fe200000010ff */
[----:B------:R-:W-:Y:S01]  /*92c0*/  @P4 STG.E.U16 desc[UR36][R4.64+0x160], R112 ;  /* 0x0001607004004986 */ /* 0x000fe2000c101524 */
[C---:B------:R-:W-:Y:S02]  /*92d0*/  ISETP.GT.AND P3, PT, R3.reuse, 0x8, P0 ;  /* 0x000000080300780c */ /* 0x040fe40000764270 */
[----:B------:R-:W-:Y:S01]  /*92e0*/  ISETP.GT.AND P0, PT, R0, 0xb9, PT ;  /* 0x000000b90000780c */ /* 0x000fe20003f04270 */
[----:B------:R-:W-:Y:S01]  /*92f0*/  @P5 STG.E.U16 desc[UR36][R4.64+0x162], R113 ;  /* 0x0001627104005986 */ /* 0x000fe2000c101524 */
[----:B------:R-:W-:-:S02]  /*9300*/  ISETP.GT.AND P4, PT, R3, RZ, P1 ;  /* 0x000000ff0300720c */ /* 0x000fc40000f84270 */
[----:B------:R-:W-:Y:S02]  /*9310*/  F2FP.BF16.F32.PACK_AB R114, RZ, R114 ;  /* 0x00000072ff72723e */ /* 0x000fe400000010ff */
[C---:B------:R-:W-:Y:S02]  /*9320*/  ISETP.GT.AND P5, PT, R3.reuse, RZ, P0 ;  /* 0x000000ff0300720c */ /* 0x040fe400007a4270 */
[----:B------:R-:W-:Y:S01]  /*9330*/  F2FP.BF16.F32.PACK_AB R115, RZ, R115 ;  /* 0x00000073ff73723e */ /* 0x000fe200000010ff */
[----:B------:R-:W-:Y:S01]  /*9340*/  @P2 STG.E.U16 desc[UR36][R6.64+0x160], R114 ;  /* 0x0001607206002986 */ /* 0x000fe2000c101524 */
[----:B------:R-:W-:Y:S02]  /*9350*/  F2FP.BF16.F32.PACK_AB R116, RZ, R116 ;  /* 0x00000074ff74723e */ /* 0x000fe400000010ff */
        /* <DEDUP_REMOVED lines=65> */
[----:B------:R-:W-:Y:S02]  /*9770*/  ISETP.GT.AND P5, PT, R3, RZ, P0 ;  /* 0x000000ff0300720c */ /* 0x000fe400007a4270 */
[----:B------:R-:W-:Y:S02]  /*9780*/  F2FP.BF16.F32.PACK_AB R134, RZ, R134 ;  /* 0x00000086ff86723e */ /* 0x000fe400000010ff */
[----:B------:R-:W-:Y:S02]  /*9790*/  F2FP.BF16.F32.PACK_AB R135, RZ, R135 ;  /* 0x00000087ff87723e */ /* 0x000fe400000010ff */
[----:B------:R-:W-:Y:S01]  /*97a0*/  F2FP.BF16.F32.PACK_AB R136, RZ, R136 ;  /* 0x00000088ff88723e */ /* 0x000fe200000010ff */
[----:B------:R-:W-:Y:S01]  /*97b0*/  @P2 STG.E.U16 desc[UR36][R6.64+0x1b0], R134 ;  /* 0x0001b08606002986 */ /* 0x000fe2000c101524 */
[----:B------:R-:W-:-:S02]  /*97c0*/  F2FP.BF16.F32.PACK_AB R137, RZ, R137 ;  /* 0x00000089ff89723e */ /* 0x000fc400000010ff */
[C---:B------:R-:W-:Y:S01]  /*97d0*/  ISETP.GT.AND P1, PT, R3.reuse, 0x8, P1 ;  /* 0x000000080300780c */ /* 0x040fe20000f24270 */
[----:B------:R-:W-:Y:S01]  /*97e0*/  @P3 STG.E.U16 desc[UR36][R6.64+0x1b2], R135 ;  /* 0x0001b28706003986 */ /* 0x000fe2000c101524 */
[C---:B------:R-:W-:Y:S02]  /*97f0*/  ISETP.GT.AND P2, PT, R3.reuse, 0x8, P0 ;  /* 0x000000080300780c */ /* 0x040fe40000744270 */
[C---:B------:R-:W-:Y:S01]  /*9800*/  ISETP.GT.AND P0, PT, R0.reuse, 0xe9, PT ;  /* 0x000000e90000780c */ /* 0x040fe20003f04270 */
[----:B------:R-:W-:Y:S01]  /*9810*/  @P4 STG.E.U16 desc[UR36][R4.64+0x1c0], R136 ;  /* 0x0001c08804004986 */ /* 0x000fe2000c101524 */
[----:B------:R-:W-:Y:S02]  /*9820*/  ISETP.GT.AND P4, PT, R0, 0xe8, PT ;  /* 0x000000e80000780c */ /* 0x000fe40003f84270 */
[----:B------:R-:W-:Y:S01]  /*9830*/  F2FP.BF16.F32.PACK_AB R138, RZ, R138 ;  /* 0x0000008aff8a723e */ /* 0x000fe200000010ff */
[----:B------:R-:W-:Y:S01]  /*9840*/  @P5 STG.E.U16 desc[UR36][R4.64+0x1c2], R137 ;  /* 0x0001c28904005986 */ /* 0x000fe2000c101524 */
[----:B------:R-:W-:-:S02]  /*9850*/  ISETP.GT.AND P5, PT, R3, RZ, P4 ;  /* 0x000000ff0300720c */ /* 0x000fc400027a4270 */
[----:B------:R-:W-:Y:S01]  /*9860*/  F2FP.BF16.F32.PACK_AB R139, RZ, R139 ;  /* 0x0000008bff8b723e */ /* 0x000fe200000010ff */
[----:B------:R-:W-:Y:S01]  /*9870*/  @P1 STG.E.U16 desc[UR36][R6.64+0x1c0], R138 ;  /* 0x0001c08a06001986 */ /* 0x000fe2000c101524 */
[----:B------:R-:W-:Y:S02]  /*9880*/  F2FP.BF16.F32.PACK_AB R140, RZ, R140 ;  /* 0x0000008cff8c723e */ /* 0x000fe400000010ff */
[C---:B------:R-:W-:Y:S01]  /*9890*/  ISETP.GT.AND P3, PT, R3.reuse, RZ, P0 ;  /* 0x000000ff0300720c */ /* 0x040fe20000764270 */
[----:B------:R-:W-:Y:S01]  /*98a0*/  @P2 STG.E.U16 desc[UR36][R6.64+0x1c2], R139 ;  /* 0x0001c28b06002986 */ /* 0x000fe2000c101524 */
[C---:B------:R-:W-:Y:S02]  /*98b0*/  ISETP.GT.AND P4, PT, R3.reuse, 0x8, P4 ;  /* 0x000000080300780c */ /* 0x040fe40002784270 */
[----:B------:R-:W-:Y:S02]  /*98c0*/  F2FP.BF16.F32.PACK_AB R141, RZ, R141 ;  /* 0x0000008dff8d723e */ /* 0x000fe400000010ff */
[----:B------:R-:W-:Y:S01]  /*98d0*/  F2FP.BF16.F32.PACK_AB R142, RZ, R142 ;  /* 0x0000008eff8e723e */ /* 0x000fe200000010ff */
[----:B------:R-:W-:Y:S01]  /*98e0*/  @P5 STG.E.U16 desc[UR36][R4.64+0x1d0], R140 ;  /* 0x0001d08c04005986 */ /* 0x000fe2000c101524 */
[----:B------:R-:W-:-:S02]  /*98f0*/  ISETP.GT.AND P5, PT, R3, 0x8, P0 ;  /* 0x000000080300780c */ /* 0x000fc400007a4270 */
[----:B------:R-:W-:Y:S02]  /*9900*/  F2FP.BF16.F32.PACK_AB R143, RZ, R143 ;  /* 0x0000008fff8f723e */ /* 0x000fe400000010ff */
[C---:B------:R-:W-:Y:S01]  /*9910*/  ISETP.GT.AND P0, PT, R0.reuse, 0xf1, PT ;  /* 0x000000f10000780c */ /* 0x040fe20003f04270 */
[----:B------:R-:W-:Y:S01]  /*9920*/  @P3 STG.E.U16 desc[UR36][R4.64+0x1d2], R141 ;  /* 0x0001d28d04003986 */ /* 0x000fe2000c101524 */
[----:B------:R-:W-:Y:S02]  /*9930*/  ISETP.GT.AND P3, PT, R0, 0xf0, PT ;  /* 0x000000f00000780c */ /* 0x000fe40003f64270 */
[----:B------:R-:W-:Y:S01]  /*9940*/  F2FP.BF16.F32.PACK_AB R144, RZ, R144 ;  /* 0x00000090ff90723e */ /* 0x000fe200000010ff */
[----:B------:R-:W-:Y:S01]  /*9950*/  @P4 STG.E.U16 desc[UR36][R6.64+0x1d0], R142 ;  /* 0x0001d08e06004986 */ /* 0x000fe2000c101524 */
[C---:B------:R-:W-:Y:S02]  /*9960*/  ISETP.GT.AND P4, PT, R3.reuse, RZ, P3 ;  /* 0x000000ff0300720c */ /* 0x040fe40001f84270 */
[C---:B------:R-:W-:Y:S01]  /*9970*/  ISETP.GT.AND P3, PT, R3.reuse, 0x8, P3 ;  /* 0x000000080300780c */ /* 0x040fe20001f64270 */
[----:B------:R-:W-:Y:S01]  /*9980*/  @P5 STG.E.U16 desc[UR36][R6.64+0x1d2], R143 ;  /* 0x0001d28f06005986 */ /* 0x000fe2000c101524 */
[----:B------:R-:W-:-:S02]  /*9990*/  ISETP.GT.AND P5, PT, R3, RZ, P0 ;  /* 0x000000ff0300720c */ /* 0x000fc400007a4270 */
[----:B------:R-:W-:Y:S02]  /*99a0*/  F2FP.BF16.F32.PACK_AB R145, RZ, R145 ;  /* 0x00000091ff91723e */ /* 0x000fe400000010ff */
[C---:B------:R-:W-:Y:S02]  /*99b0*/  ISETP.GT.AND P0, PT, R3.reuse, 0x8, P0 ;  /* 0x000000080300780c */ /* 0x040fe40000704270 */
[C---:B------:R-:W-:Y:S02]  /*99c0*/  ISETP.GT.AND P1, PT, R0.reuse, 0xf9, PT ;  /* 0x000000f90000780c */ /* 0x040fe40003f24270 */
[----:B------:R-:W-:Y:S01]  /*99d0*/  ISETP.GT.AND P2, PT, R0, 0xf8, PT ;  /* 0x000000f80000780c */ /* 0x000fe20003f44270 */
[----:B------:R-:W-:Y:S01]  /*99e0*/  @P4 STG.E.U16 desc[UR36][R4.64+0x1e0], R144 ;  /* 0x0001e09004004986 */ /* 0x000fe2000c101524 */
[C---:B------:R-:W-:Y:S01]  /*99f0*/  ISETP.GT.AND P4, PT, R3.reuse, RZ, P1 ;  /* 0x000000ff0300720c */ /* 0x040fe20000f84270 */
[----:B------:R-:W-:Y:S01]  /*9a00*/  @P3 IMAD.MOV.U32 R2, RZ, RZ, R6 ;  /* 0x000000ffff023224 */ /* 0x000fe200078e0006 */
[C---:B------:R-:W-:Y:S01]  /*9a10*/  ISETP.GT.AND P1, PT, R3.reuse, 0x8, P1 ;  /* 0x000000080300780c */ /* 0x040fe20000f24270 */
[----:B------:R-:W-:Y:S01]  /*9a20*/  @P5 STG.E.U16 desc[UR36][R4.64+0x1e2], R145 ;  /* 0x0001e29104005986 */ /* 0x000fe2000c101524 */
[----:B------:R-:W-:-:S02]  /*9a30*/  ISETP.GT.AND P5, PT, R3, RZ, P2 ;  /* 0x000000ff0300720c */ /* 0x000fc400017a4270 */
[----:B------:R-:W-:Y:S01]  /*9a40*/  ISETP.GT.AND P2, PT, R3, 0x8, P2 ;  /* 0x000000080300780c */ /* 0x000fe20001744270 */
[----:B------:R-:W-:Y:S01]  /*9a50*/  @P3 IMAD.MOV.U32 R3, RZ, RZ, R7 ;  /* 0x000000ffff033224 */ /* 0x000fe200078e0007 */
[----:B------:R-:W-:Y:S02]  /*9a60*/  F2FP.BF16.F32.PACK_AB R146, RZ, R146 ;  /* 0x00000092ff92723e */ /* 0x000fe400000010ff */
[----:B------:R-:W-:Y:S02]  /*9a70*/  F2FP.BF16.F32.PACK_AB R147, RZ, R147 ;  /* 0x00000093ff93723e */ /* 0x000fe400000010ff */
[----:B------:R-:W-:Y:S01]  /*9a80*/  F2FP.BF16.F32.PACK_AB R148, RZ, R148 ;  /* 0x00000094ff94723e */ /* 0x000fe200000010ff */
[----:B------:R0:W-:Y:S01]  /*9a90*/  @P3 STG.E.U16 desc[UR36][R2.64+0x1e0], R146 ;  /* 0x0001e09202003986 */ /* 0x0001e2000c101524 */
[----:B------:R-:W-:Y:S02]  /*9aa0*/  F2FP.BF16.F32.PACK_AB R149, RZ, R149 ;  /* 0x00000095ff95723e */ /* 0x000fe400000010ff */
[----:B------:R-:W-:-:S02]  /*9ab0*/  F2FP.BF16.F32.PACK_AB R150, RZ, R150 ;  /* 0x00000096ff96723e */ /* 0x000fc400000010ff */
[----:B------:R-:W-:Y:S01]  /*9ac0*/  F2FP.BF16.F32.PACK_AB R151, RZ, R151 ;  /* 0x00000097ff97723e */ /* 0x000fe200000010ff */
[----:B0-----:R-:W-:Y:S02]  /*9ad0*/  @P0 IMAD.MOV.U32 R2, RZ, RZ, R6 ;  /* 0x000000ffff020224 */ /* 0x001fe400078e0006 */
[----:B------:R-:W-:-:S05]  /*9ae0*/  @P0 IMAD.MOV.U32 R3, RZ, RZ, R7 ;  /* 0x000000ffff030224 */ /* 0x000fca00078e0007 */
[----:B------:R0:W-:Y:S02]  /*9af0*/  @P0 STG.E.U16 desc[UR36][R2.64+0x1e2], R147 ;  /* 0x0001e29302000986 */ /* 0x0001e4000c101524 */
[----:B0-----:R-:W-:Y:S02]  /*9b00*/  @P5 IMAD.MOV.U32 R2, RZ, RZ, R4 ;  /* 0x000000ffff025224 */ /* 0x001fe400078e0004 */
[----:B------:R-:W-:-:S05]  /*9b10*/  @P5 IMAD.MOV.U32 R3, RZ, RZ, R5 ;  /* 0x000000ffff035224 */ /* 0x000fca00078e0005 */
[----:B------:R0:W-:Y:S04]  /*9b20*/  @P5 STG.E.U16 desc[UR36][R2.64+0x1f0], R148 ;  /* 0x0001f09402005986 */ /* 0x0001e8000c101524 */
[----:B------:R1:W-:Y:S01]  /*9b30*/  @P4 STG.E.U16 desc[UR36][R4.64+0x1f2], R149 ;  /* 0x0001f29504004986 */ /* 0x0003e2000c101524 */
[----:B0-----:R-:W-:Y:S02]  /*9b40*/  @P2 IMAD.MOV.U32 R2, RZ, RZ, R6 ;  /* 0x000000ffff022224 */ /* 0x001fe400078e0006 */
[----:B------:R-:W-:-:S05]  /*9b50*/  @P2 IMAD.MOV.U32 R3, RZ, RZ, R7 ;  /* 0x000000ffff032224 */ /* 0x000fca00078e0007 */
[----:B------:R1:W-:Y:S04]  /*9b60*/  @P2 STG.E.U16 desc[UR36][R2.64+0x1f0], R150 ;  /* 0x0001f09602002986 */ /* 0x0003e8000c101524 */
[----:B------:R1:W-:Y:S02]  /*9b70*/  @P1 STG.E.U16 desc[UR36][R6.64+0x1f2], R151 ;  /* 0x0001f29706001986 */ /* 0x0003e4000c101524 */
.L_x_287:
[----:B------:R-:W-:Y:S05]  /*9b80*/  BSYNC B0 ;  /* 0x0000000000007941 */ /* 0x000fea0003800000 */
.L_x_33:
[----:B01----:R-:W2:Y:S01]  /*9b90*/  LDL.64 R2, [R1] ;  /* 0x0000000001027983 */ /* 0x003ea20000100a00 */
[----:B------:R-:W-:Y:S01]  /*9ba0*/  ULDC.64 UR4, c[0x0][0x650] ;  /* 0x0001940000047ab9 */ /* 0x000fe20000000a00 */
[----:B------:R0:W-:Y:S01]  /*9bb0*/  SYNCS.ARRIVE.TRANS64.A1T0 RZ, [R160+UR45], RZ ;  /* 0x000000ffa0ff79a7 */ /* 0x0001e2000810002d */
[----:B------:R-:W-:Y:S01]  /*9bc0*/  PRMT R0, RZ, 0x7610, R0 ;  /* 0x00007610ff007816 */ /* 0x000fe20000000000 */
[----:B------:R-:W-:Y:S02]  /*9bd0*/  IMAD.MOV.U32 R19, RZ, RZ, -0x1 ;  /* 0xffffffffff137424 */ /* 0x000fe400078e00ff */
[----:B-----5:R-:W-:Y:S01]  /*9be0*/  IMAD.MOV.U32 R22, RZ, RZ, -0x1 ;  /* 0xffffffffff167424 */ /* 0x020fe200078e00ff */
[----:B--2---:R-:W-:-:S04]  /*9bf0*/  LEA R18, P0, R2, R18, 0x1 ;  /* 0x0000001202127211 */ /* 0x004fc800078008ff */
[----:B------:R-:W-:Y:S01]  /*9c00*/  LEA.HI.X R17, R2, R17, R23, 0x1, P0 ;  /* 0x0000001102117211 */ /* 0x000fe200000f0c17 */
[----:B------:R-:W-:Y:S01]  /*9c10*/  IMAD.MOV.U32 R2, RZ, RZ, -0x1 ;  /* 0xffffffffff027424 */ /* 0x000fe200078e00ff */
[----:B------:R-:W-:-:S04]  /*9c20*/  ISETP.GE.U32.AND P0, PT, R18, UR4, PT ;  /* 0x0000000412007c0c */ /* 0x000fc8000bf06070 */
[----:B------:R-:W-:-:S13]  /*9c30*/  ISETP.GE.U32.AND.EX P0, PT, R17, UR5, PT, P0 ;  /* 0x0000000511007c0c */ /* 0x000fda000bf06100 */
[----:B0-----:R-:W-:Y:S05]  /*9c40*/  @P0 BRA `(.L_x_288) ;  /* 0x0000000400700947 */ /* 0x001fea0003800000 */
[----:B------:R-:W0:Y:S01]  /*9c50*/  S2R R10, SR_CTAID.X ;  /* 0x00000000000a7919 */ /* 0x000e220000002500 */
[----:B---34-:R-:W1:Y:S01]  /*9c60*/  LDC.64 R8, c[0x0][0x628] ;  /* 0x00018a00ff087b82 */ /* 0x018e620000000a00 */
[----:B------:R-:W-:Y:S01]  /*9c70*/  ULDC UR4, c[0x0][0x150] ;  /* 0x0000540000047ab9 */ /* 0x000fe20000000800 */
[----:B------:R-:W-:Y:S01]  /*9c80*/  IMAD.MOV.U32 R6, RZ, RZ, R18 ;  /* 0x000000ffff067224 */ /* 0x000fe200078e0012 */
[----:B------:R-:W2:Y:S01]  /*9c90*/  S2R R20, SR_CTAID.Y ;  /* 0x0000000000147919 */ /* 0x000ea20000002600 */
[----:B------:R-:W-:-:S04]  /*9ca0*/  IMAD.MOV.U32 R7, RZ, RZ, R17 ;  /* 0x000000ffff077224 */ /* 0x000fc800078e0011 */
[----:B------:R-:W3:Y:S08]  /*9cb0*/  LDC R15, c[0x0][0x144] ;  /* 0x00005100ff0f7b82 */ /* 0x000ef00000000800 */
[----:B------:R-:W4:Y:S08]  /*9cc0*/  LDC R0, c[0x0][0x630] ;  /* 0x00018c00ff007b82 */ /* 0x000f300000000800 */
[----:B------:R-:W2:Y:S01]  /*9cd0*/  LDC.64 R12, c[0x0][0x620] ;  /* 0x00018800ff0c7b82 */ /* 0x000ea20000000a00 */
[----:B-1----:R-:W-:-:S04]  /*9ce0*/  ISETP.NE.U32.AND P0, PT, R8, RZ, PT ;  /* 0x000000ff0800720c */ /* 0x002fc80003f05070 */
[----:B------:R-:W-:Y:S02]  /*9cf0*/  ISETP.NE.AND.EX P0, PT, R9, RZ, PT, P0 ;  /* 0x000000ff0900720c */ /* 0x000fe40003f05300 */
[----:B0-----:R-:W-:-:S05]  /*9d00*/  I2FP.F32.U32 R2, R10 ;  /* 0x0000000a00027245 */ /* 0x001fca0000201000 */
[----:B------:R-:W-:-:S04]  /*9d10*/  FMUL R2, R2, UR4 ;  /* 0x0000000402027c20 */ /* 0x000fc80008400000 */
[----:B------:R0:W1:Y:S02]  /*9d20*/  F2I.U32.TRUNC.NTZ R14, R2 ;  /* 0x00000002000e7305 */ /* 0x000064000020f000 */
[----:B---34-:R-:W-:Y:S05]  /*9d30*/  @!P0 BRA `(.L_x_289) ;  /* 0x0000000000288947 */ /* 0x018fea0003800000 */
[----:B------:R-:W3:Y:S02]  /*9d40*/  LDC R3, c[0x0][0x634] ;  /* 0x00018d00ff037b82 */ /* 0x000ee40000000800 */
[----:B---3--:R-:W-:-:S05]  /*9d50*/  IADD3 R7, P0, R18, R3, RZ ;  /* 0x0000000312077210 */ /* 0x008fca0007f1e0ff */
[----:B------:R-:W-:-:S04]  /*9d60*/  IMAD.X R11, RZ, RZ, R17, P0 ;  /* 0x000000ffff0b7224 */ /* 0x000fc800000e0611 */
[----:B0-----:R-:W-:-:S04]  /*9d70*/  IMAD.WIDE.U32 R2, R11, R8, RZ ;  /* 0x000000080b027225 */ /* 0x001fc800078e00ff */
[----:B------:R-:W-:-:S04]  /*9d80*/  IMAD.WIDE.U32 R4, P0, R7, R9, R2 ;  /* 0x0000000907047225 */ /* 0x000fc80007800002 */
[----:B------:R-:W-:-:S04]  /*9d90*/  IMAD.WIDE.U32 R2, R7, R8, RZ ;  /* 0x0000000807027225 */ /* 0x000fc800078e00ff */
[----:B------:R-:W-:Y:S01]  /*9da0*/  IMAD.X R7, RZ, RZ, RZ, P0 ;  /* 0x000000ffff077224 */ /* 0x000fe200000e06ff */
[----:B------:R-:W-:Y:S01]  /*9db0*/  IADD3 RZ, P0, R3, R4, RZ ;  /* 0x0000000403ff7210 */ /* 0x000fe20007f1e0ff */
[----:B------:R-:W-:-:S04]  /*9dc0*/  IMAD.MOV.U32 R6, RZ, RZ, R5 ;  /* 0x000000ffff067224 */ /* 0x000fc800078e0005 */
[----:B------:R-:W-:-:S08]  /*9dd0*/  IMAD.WIDE.U32.X R6, R11, R9, R6, P0 ;  /* 0x000000090b067225 */ /* 0x000fd000000e0406 */
.L_x_289:
[----:B------:R-:W3:Y:S01]  /*9de0*/  LDC.64 R26, c[0x0][0x640] ;  /* 0x00019000ff1a7b82 */ /* 0x000ee20000000a00 */
[-C--:B------:R-:W-:Y:S01]  /*9df0*/  SHF.R.U64 R11, R6, R0.reuse, R7 ;  /* 0x00000000060b7219 */ /* 0x080fe20000001207 */
[----:B------:R-:W-:Y:S01]  /*9e00*/  IMAD.MOV.U32 R19, RZ, RZ, R17 ;  /* 0x000000ffff137224 */ /* 0x000fe200078e0011 */
[----:B------:R-:W-:Y:S01]  /*9e10*/  SHF.R.U32.HI R0, RZ, R0, R7 ;  /* 0x00000000ff007219 */ /* 0x000fe20000011607 */
[----:B-1----:R-:W-:Y:S01]  /*9e20*/  IMAD.MOV R14, RZ, RZ, -R14 ;  /* 0x000000ffff0e7224 */ /* 0x002fe200078e0a0e */
[----:B------:R-:W-:Y:S01]  /*9e30*/  IADD3 R5, P0, RZ, -R11, RZ ;  /* 0x8000000bff057210 */ /* 0x000fe20007f1e0ff */
[----:B------:R-:W-:Y:S01]  /*9e40*/  ULDC UR4, c[0x0][0x154] ;  /* 0x0000550000047ab9 */ /* 0x000fe20000000800 */
[----:B------:R-:W-:Y:S01]  /*9e50*/  IMAD.MOV.U32 R7, RZ, RZ, 0x1 ;  /* 0x00000001ff077424 */ /* 0x000fe200078e00ff */
[----:B------:R-:W1:Y:S01]  /*9e60*/  LDC R4, c[0x0][0x618] ;  /* 0x00018600ff047b82 */ /* 0x000e620000000800 */
[----:B------:R-:W-:Y:S02]  /*9e70*/  IMAD R22, R15, R14, R10 ;  /* 0x0000000e0f167224 */ /* 0x000fe400078e020a */
[----:B------:R-:W-:-:S04]  /*9e80*/  IMAD.X R3, RZ, RZ, ~R0, P0 ;  /* 0x000000ffff037224 */ /* 0x000fc800000e0e00 */
[-C--:B--2---:R-:W-:Y:S01]  /*9e90*/  IMAD R0, R3, R12.reuse, RZ ;  /* 0x0000000c03007224 */ /* 0x084fe200078e02ff */
[----:B------:R-:W2:Y:S01]  /*9ea0*/  LDC R6, c[0x0][0x608] ;  /* 0x00018200ff067b82 */ /* 0x000ea20000000800 */
[----:B0-----:R-:W-:-:S04]  /*9eb0*/  IMAD.WIDE.U32 R2, R5, R12, R18 ;  /* 0x0000000c05027225 */ /* 0x001fc800078e0012 */
[----:B------:R-:W-:Y:S01]  /*9ec0*/  IMAD R5, R5, R13, R0 ;  /* 0x0000000d05057224 */ /* 0x000fe200078e0200 */
[----:B------:R-:W-:Y:S02]  /*9ed0*/  I2FP.F32.U32 R0, R20 ;  /* 0x0000001400007245 */ /* 0x000fe40000201000 */
[----:B------:R-:W0:Y:S01]  /*9ee0*/  LDC R24, c[0x0][0x658] ;  /* 0x00019600ff187b82 */ /* 0x000e220000000800 */
[----:B------:R-:W-:Y:S01]  /*9ef0*/  IMAD.IADD R3, R3, 0x1, R5 ;  /* 0x0000000103037824 */ /* 0x000fe200078e0205 */
[----:B---3--:R-:W-:Y:S01]  /*9f00*/  ISETP.NE.U32.AND P0, PT, R26, RZ, PT ;  /* 0x000000ff1a00720c */ /* 0x008fe20003f05070 */
[----:B------:R-:W-:Y:S01]  /*9f10*/  FMUL R0, R0, UR4 ;  /* 0x0000000400007c20 */ /* 0x000fe20008400000 */
[----:B------:R-:W-:Y:S02]  /*9f20*/  IMAD.MOV.U32 R5, RZ, RZ, -0x1 ;  /* 0xffffffffff057424 */ /* 0x000fe400078e00ff */
[----:B------:R-:W-:Y:S01]  /*9f30*/  ISETP.NE.AND.EX P0, PT, R27, RZ, PT, P0 ;  /* 0x000000ff1b00720c */ /* 0x000fe20003f05300 */
[----:B------:R3:W4:Y:S01]  /*9f40*/  F2I.U32.TRUNC.NTZ R12, R0 ;  /* 0x00000000000c7305 */ /* 0x000722000020f000 */
[----:B------:R-:W3:Y:S01]  /*9f50*/  LDC R15, c[0x0][0x148] ;  /* 0x00005200ff0f7b82 */ /* 0x000ee20000000800 */
[----:B-1----:R-:W-:-:S02]  /*9f60*/  SHF.R.U64 R10, R2, R4, R3 ;  /* 0x00000004020a7219 */ /* 0x002fc40000001203 */
[----:B------:R-:W-:-:S05]  /*9f70*/  SHF.R.U32.HI R3, RZ, R4, R3 ;  /* 0x00000004ff037219 */ /* 0x000fca0000011603 */
[----:B------:R-:W1:Y:S01]  /*9f80*/  LDC R14, c[0x0][0x600] ;  /* 0x00018000ff0e7b82 */ /* 0x000e620000000800 */
[-CC-:B--2---:R-:W-:Y:S02]  /*9f90*/  SHF.R.U64 R8, R10, R6.reuse, R3.reuse ;  /* 0x000000060a087219 */ /* 0x184fe40000001203 */
[----:B------:R-:W-:-:S05]  /*9fa0*/  SHF.R.U32.HI R3, RZ, R6, R3 ;  /* 0x00000006ff037219 */ /* 0x000fca0000011603 */
[----:B------:R-:W2:Y:S01]  /*9fb0*/  LDC R21, c[0x0][0x648] ;  /* 0x00019200ff157b82 */ /* 0x000ea20000000800 */
[-CC-:B0-----:R-:W-:Y:S02]  /*9fc0*/  SHF.R.U64 R13, R8, R24.reuse, R3.reuse ;  /* 0x00000018080d7219 */ /* 0x181fe40000001203 */
[-C--:B------:R-:W-:Y:S02]  /*9fd0*/  SHF.L.U32 R5, R5, R24.reuse, RZ ;  /* 0x0000001805057219 */ /* 0x080fe400000006ff */
[-C--:B------:R-:W-:Y:S01]  /*9fe0*/  SHF.R.U32.HI R3, RZ, R24.reuse, R3 ;  /* 0x00000018ff037219 */ /* 0x080fe20000011603 */
[----:B------:R-:W-:Y:S01]  /*9ff0*/  IMAD.MOV.U32 R2, RZ, RZ, R13 ;  /* 0x000000ffff027224 */ /* 0x000fe200078e000d */
[----:B------:R-:W-:Y:S01]  /*a000*/  SHF.L.U32 R24, R7, R24, RZ ;  /* 0x0000001807187219 */ /* 0x000fe200000006ff */
[----:B------:R-:W0:Y:S01]  /*a010*/  LDC R25, c[0x0][0x638] ;  /* 0x00018e00ff197b82 */ /* 0x000e220000000800 */
[----:B------:R-:W-:-:S07]  /*a020*/  LOP3.LUT R19, RZ, R5, RZ, 0x33, !PT ;  /* 0x00000005ff137212 */ /* 0x000fce00078e33ff */
[----:B------:R-:W0:Y:S01]  /*a030*/  LDC R28, c[0x0][0x610] ;  /* 0x00018400ff1c7b82 */ /* 0x000e220000000800 */
[----:B----4-:R-:W-:Y:S05]  /*a040*/  @!P0 BRA `(.L_x_290) ;  /* 0x0000000000288947 */ /* 0x010fea0003800000 */
[----:B---3--:R-:W3:Y:S02]  /*a050*/  LDC R0, c[0x0][0x64c] ;  /* 0x00019300ff007b82 */ /* 0x008ee40000000800 */
[----:B---3--:R-:W-:-:S05]  /*a060*/  IADD3 R7, P0, R13, R0, RZ ;  /* 0x000000000d077210 */ /* 0x008fca0007f1e0ff */
        /* <DEDUP_REMOVED lines=8> */
.L_x_290:
[----:B------:R-:W4:Y:S01]  /*a0f0*/  LDC R4, c[0x0][0x65c] ;  /* 0x00019700ff047b82 */ /* 0x000f220000000800 */
[----:B--23--:R-:W-:Y:S01]  /*a100*/  SHF.R.U64 R0, R2, R21, R3 ;  /* 0x0000001502007219 */ /* 0x00cfe20000001203 */
[----:B-1----:R-:W-:Y:S01]  /*a110*/  VIADD R3, R14, 0xffffffff ;  /* 0xffffffff0e037836 */ /* 0x002fe20000000000 */
[----:B------:R-:W-:Y:S01]  /*a120*/  LOP3.LUT R19, R8, R19, RZ, 0xc0, !PT ;  /* 0x0000001308137212 */ /* 0x000fe200078ec0ff */
[----:B------:R-:W-:Y:S02]  /*a130*/  IMAD.MOV R12, RZ, RZ, -R12 ;  /* 0x000000ffff0c7224 */ /* 0x000fe400078e0a0c */
[----:B------:R-:W-:Y:S01]  /*a140*/  IMAD.MOV R2, RZ, RZ, -R0 ;  /* 0x000000ffff027224 */ /* 0x000fe200078e0a00 */
[----:B------:R-:W-:Y:S01]  /*a150*/  LOP3.LUT R3, R10, R3, RZ, 0xc0, !PT ;  /* 0x000000030a037212 */ /* 0x000fe200078ec0ff */
[----:B------:R-:W-:Y:S02]  /*a160*/  IMAD R19, R24, R0, R19 ;  /* 0x0000000018137224 */ /* 0x000fe400078e0213 */
[----:B0-----:R-:W-:-:S04]  /*a170*/  IMAD R0, R2, R25, R13 ;  /* 0x0000001902007224 */ /* 0x001fc800078e020d */
[----:B------:R-:W-:Y:S01]  /*a180*/  IMAD R2, R0, R14, R3 ;  /* 0x0000000e00027224 */ /* 0x000fe200078e0203 */
[----:B----4-:R-:W-:Y:S01]  /*a190*/  ISETP.NE.AND P0, PT, R4, 0x1, PT ;  /* 0x000000010400780c */ /* 0x010fe20003f05270 */
[----:B------:R-:W-:-:S05]  /*a1a0*/  IMAD.MOV.U32 R4, RZ, RZ, 0x1 ;  /* 0x00000001ff047424 */ /* 0x000fca00078e00ff */
[----:B------:R-:W-:-:S07]  /*a1b0*/  PRMT R0, R4, 0x7610, R0 ;  /* 0x0000761004007816 */ /* 0x000fce0000000000 */
[----:B------:R-:W-:-:S04]  /*a1c0*/  @P0 IMAD R22, R15, R12, R20 ;  /* 0x0000000c0f160224 */ /* 0x000fc800078e0214 */
[----:B------:R-:W-:-:S05]  /*a1d0*/  IMAD R19, R19, R28, R22 ;  /* 0x0000001c13137224 */ /* 0x000fca00078e0216 */
[----:B------:R-:W-:Y:S02]  /*a1e0*/  SEL R22, R2, R19, !P0 ;  /* 0x0000001302167207 */ /* 0x000fe40004000000 */
[----:B------:R-:W-:Y:S01]  /*a1f0*/  SEL R19, R19, R2, !P0 ;  /* 0x0000000213137207 */ /* 0x000fe20004000000 */
[----:B------:R-:W-:-:S07]  /*a200*/  IMAD.MOV.U32 R2, RZ, RZ, R11 ;  /* 0x000000ffff027224 */ /* 0x000fce00078e000b */
.L_x_288:
[----:B------:R-:W-:Y:S02]  /*a210*/  LOP3.LUT P0, RZ, R0, 0xff, RZ, 0xc0, !PT ;  /* 0x000000ff00ff7812 */ /* 0x000fe4000780c0ff */
[----:B------:R-:W-:-:S11]  /*a220*/  LOP3.LUT R173, R173, 0x1, RZ, 0x3c, !PT ;  /* 0x00000001adad7812 */ /* 0x000fd600078e3cff */
[----:B------:R-:W-:Y:S05]  /*a230*/  @P0 BRA `(.L_x_291) ;  /* 0xffffff7000c00947 */ /* 0x000fea000383ffff */
[----:B------:R-:W-:Y:S05]  /*a240*/  EXIT ;  /* 0x000000000000794d */ /* 0x000fea0003800000 */
.L_x_14:
[----:B------:R-:W-:-:S08]  /*a250*/  ISETP.NE.AND P0, PT, R0, RZ, PT ;  /* 0x000000ff0000720c */ /* 0x000fd00003f05270 */
[----:B0-----:R-:W0:-:S00]  /*a260*/  USETMAXREG.DEALLOC.CTAPOOL 0x28 ;  /* 0x00000028000079c8 */ /* 0x001e0000080e0500 */
[----:B------:R-:W-:Y:S05]  /*a270*/  @P0 EXIT ;  /* 0x000000000000094d */ /* 0x000fea0003800000 */
[----:B0-----:R-:W-:Y:S01]  /*a280*/  LOP3.LUT P0, RZ, R8, 0xff, RZ, 0xc0, !PT ;  /* 0x000000ff08ff7812 */ /* 0x001fe2000780c0ff */
[----:B------:R-:W-:Y:S02]  /*a290*/  IMAD.MOV.U32 R0, RZ, RZ, 0x1 ;  /* 0x00000001ff007424 */ /* 0x000fe400078e00ff */
[----:B------:R-:W-:-:S10]  /*a2a0*/  IMAD.MOV.U32 R7, RZ, RZ, RZ ;  /* 0x000000ffff077224 */ /* 0x000fd400078e00ff */
[----:B------:R-:W-:Y:S05]  /*a2b0*/  @!P0 BRA `(.L_x_292) ;  /* 0x0000000c001c8947 */ /* 0x000fea0003800000 */
[----:B------:R-:W-:Y:S01]  /*a2c0*/  LOP3.LUT P0, RZ, R4, 0x1f, RZ, 0xc0, !PT ;  /* 0x0000001f04ff7812 */ /* 0x000fe2000780c0ff */
[----:B------:R-:W-:Y:S01]  /*a2d0*/  ULDC UR5, c[0x0][0x658] ;  /* 0x0001960000057ab9 */ /* 0x000fe20000000800 */
[----:B------:R-:W-:Y:S01]  /*a2e0*/  UMOV UR6, 0xffffffff ;  /* 0xffffffff00067882 */ /* 0x000fe20000000000 */
[----:B------:R-:W-:Y:S01]  /*a2f0*/  BSSY B0, `(.L_x_292) ;  /* 0x00000c3000007945 */ /* 0x000fe20003800000 */
[----:B------:R-:W-:Y:S01]  /*a300*/  USHF.L.U32 UR6, UR6, UR5, URZ ;  /* 0x0000000506067299 */ /* 0x000fe2000800063f */
[C---:B------:R-:W-:Y:S01]  /*a310*/  ISETP.NE.AND P2, PT, R3.reuse, RZ, PT ;  /* 0x000000ff0300720c */ /* 0x040fe20003f45270 */
[----:B------:R-:W-:Y:S01]  /*a320*/  IMAD.MOV.U32 R8, RZ, RZ, 0x1 ;  /* 0x00000001ff087424 */ /* 0x000fe200078e00ff */
[----:B------:R-:W-:Y:S01]  /*a330*/  ISETP.NE.OR P0, PT, R3, RZ, !P0 ;  /* 0x000000ff0300720c */ /* 0x000fe20004705670 */
[----:B------:R-:W-:Y:S01]  /*a340*/  IMAD.MOV.U32 R0, RZ, RZ, 0x1 ;  /* 0x00000001ff007424 */ /* 0x000fe200078e00ff */
[----:B------:R-:W-:Y:S01]  /*a350*/  LOP3.LUT R6, R16, 0x2, RZ, 0xfc, !PT ;  /* 0x0000000210067812 */ /* 0x000fe200078efcff */
[----:B------:R-:W-:Y:S01]  /*a360*/  IMAD.MOV.U32 R7, RZ, RZ, RZ ;  /* 0x000000ffff077224 */ /* 0x000fe200078e00ff */
[----:B------:R-:W-:Y:S01]  /*a370*/  ULDC UR4, c[0x0][0x600] ;  /* 0x0001800000047ab9 */ /* 0x000fe20000000800 */
[----:B------:R-:W-:Y:S01]  /*a380*/  UMOV UR7, 0x1 ;  /* 0x0000000100077882 */ /* 0x000fe20000000000 */
[----:B------:R-:W-:-:S02]  /*a390*/  UIADD3 UR19, UR40, 0x1, URZ ;  /* 0x0000000128137890 */ /* 0x000fc4000fffe03f */
[----:B------:R-:W-:Y:S02]  /*a3a0*/  UIADD3 UR15, UR4, -0x1, URZ ;  /* 0xffffffff040f7890 */ /* 0x000fe4000fffe03f */
[----:B------:R-:W-:Y:S02]  /*a3b0*/  USHF.L.U32 UR17, UR7, UR5, URZ ;  /* 0x0000000507117299 */ /* 0x000fe4000800063f */
[----:B------:R-:W-:Y:S01]  /*a3c0*/  ULOP3.LUT UR16, URZ, UR6, URZ, 0x33, !UPT ;  /* 0x000000063f107292 */ /* 0x000fe2000f8e333f */
[----:B------:R-:W-:-:S11]  /*a3d0*/  ULDC.64 UR20, c[0x0][0x198] ;  /* 0x0000660000147ab9 */ /* 0x000fd60000000a00 */
.L_x_304:
[----:B------:R-:W-:-:S03]  /*a3e0*/  UMOV UR4, 0xffffffff ;  /* 0xffffffff00047882 */ /* 0x000fc60000000000 */
[----:B------:R-:W-:Y:S05]  /*a3f0*/  BRA.DIV UR4, `(.L_x_293) ;  /* 0x0000001204dc7947 */ /* 0x000fea000b800000 */
[----:B------:R-:W-:-:S13]  /*a400*/  ELECT P6, URZ, PT ;  /* 0x00000000003f782f */ /* 0x000fda00038c0000 */
.L_x_324:
[----:B------:R-:W0:Y:S01]  /*a410*/  LDC R3, c[0x0][0x28c] ;  /* 0x0000a300ff037b82 */ /* 0x000e220000000800 */
[----:B------:R-:W-:Y:S01]  /*a420*/  BSSY B1, `(.L_x_294) ;  /* 0x0000037000017945 */ /* 0x000fe20003800000 */
[----:B0-----:R-:W-:-:S13]  /*a430*/  ISETP.LT.OR P6, PT, R3, 0x1, !P6 ;  /* 0x000000010300780c */ /* 0x001fda00077c1670 */
[----:B------:R-:W-:Y:S05]  /*a440*/  @P6 BRA `(.L_x_295) ;  /* 0x0000000000d06947 */ /* 0x000fea0003800000 */
[----:B------:R-:W-:Y:S02]  /*a450*/  IMAD.SHL.U32 R22, R22, 0x100, RZ ;  /* 0x0000010016167824 */ /* 0x000fe400078e00ff */
[----:B------:R-:W-:Y:S02]  /*a460*/  IMAD.SHL.U32 R19, R19, 0x40, RZ ;  /* 0x0000004013137824 */ /* 0x000fe400078e00ff */
[----:B------:R-:W-:Y:S02]  /*a470*/  IMAD.MOV.U32 R12, RZ, RZ, RZ ;  /* 0x000000ffff0c7224 */ /* 0x000fe400078e00ff */
[----:B------:R-:W-:Y:S02]  /*a480*/  IMAD.U32 R13, RZ, RZ, UR19 ;  /* 0x00000013ff0d7e24 */ /* 0x000fe4000f8e00ff */
[----:B------:R-:W-:Y:S02]  /*a490*/  IMAD.MOV.U32 R3, RZ, RZ, R0 ;  /* 0x000000ffff037224 */ /* 0x000fe400078e0000 */
[----:B------:R-:W-:-:S07]  /*a4a0*/  IMAD.MOV.U32 R4, RZ, RZ, R7 ;  /* 0x000000ffff047224 */ /* 0x000fce00078e0007 */
.L_x_299:
[----:B------:R-:W0:Y:S01]  /*a4b0*/  S2R R10, SR_CgaCtaId ;  /* 0x00000000000a7919 */ /* 0x000e220000008800 */
[----:B------:R-:W-:Y:S01]  /*a4c0*/  MOV R5, 0x400 ;  /* 0x0000040000057802 */ /* 0x000fe20000000f00 */
[----:B------:R-:W1:Y:S03]  /*a4d0*/  @!P2 LDC R9, c[0x0][0x500] ;  /* 0x00014000ff09ab82 */ /* 0x000e660000000800 */
[----:B0-----:R-:W-:Y:S02]  /*a4e0*/  LEA R11, R10, R5, 0x18 ;  /* 0x000000050a0b7211 */ /* 0x001fe400078ec0ff */
[----:B------:R-:W-:-:S03]  /*a4f0*/  SHF.L.U32 R5, R3, 0x1f, RZ ;  /* 0x0000001f03057819 */ /* 0x000fc600000006ff */
[----:B------:R-:W-:-:S04]  /*a500*/  IMAD R10, R4, 0x8, R11 ;  /* 0x00000008040a7824 */ /* 0x000fc800078e020b */
[----:B------:R-:W0:Y:S02]  /*a510*/  SYNCS.PHASECHK.TRANS64.TRYWAIT P1, [R10+URZ+0x58], R5 ;  /* 0x000058050a0075a7 */ /* 0x000e24000802017f */
[----:B01----:R-:W-:Y:S05]  /*a520*/  @!P1 BRA `(.L_x_296) ;  /* 0x0000001000b09947 */ /* 0x003fea0003800000 */
.L_x_325:
[----:B0-----:R-:W-:Y:S01]  /*a530*/  PRMT R5, R6, 0x9910, RZ ;  /* 0x0000991006057816 */ /* 0x001fe200000000ff */
[----:B------:R0:W-:Y:S03]  /*a540*/  @!P2 SYNCS.ARRIVE.TRANS64 RZ, [R10+URZ], R9 ;  /* 0x000000090affa9a7 */ /* 0x0001e6000800003f */
[----:B------:R-:W-:-:S13]  /*a550*/  ISETP.NE.AND P1, PT, R5, 0x2, PT ;  /* 0x000000020500780c */ /* 0x000fda0003f25270 */
[----:B0-----:R-:W-:Y:S05]  /*a560*/  @P1 BRA `(.L_x_297) ;  /* 0x0000000000041947 */ /* 0x001fea0003800000 */
[----:B------:R-:W-:Y:S01]  /*a570*/  BPT.TRAP 0x1 ;  /* 0x000000040000795c */ /* 0x000fe20000300000 */
.L_x_297:
[----:B------:R-:W-:Y:S05]  /*a580*/  @P0 BRA `(.L_x_298) ;  /* 0x0000000000040947 */ /* 0x000fea0003800000 */
[----:B------:R-:W-:Y:S01]  /*a590*/  BPT.TRAP 0x1 ;  /* 0x000000040000795c */ /* 0x000fe20000300000 */
.L_x_298:
[--C-:B------:R-:W-:Y:S01]  /*a5a0*/  IMAD R5, R4, 0x1000, R11.reuse ;  /* 0x0000100004057824 */ /* 0x100fe200078e020b */
[----:B------:R-:W-:Y:S01]  /*a5b0*/  R2UR UR9, R10 ;  /* 0x000000000a0972ca */ /* 0x000fe200000e0000 */
[C---:B------:R-:W-:Y:S01]  /*a5c0*/  IMAD R11, R4.reuse, 0x4000, R11 ;  /* 0x00004000040b7824 */ /* 0x040fe200078e020b */
[----:B------:R-:W-:Y:S01]  /*a5d0*/  UIADD3 UR4, UP0, UR20, 0xf0, URZ ;  /* 0x000000f014047890 */ /* 0x000fe2000ff1e03f */
[----:B------:R-:W-:Y:S01]  /*a5e0*/  VIADD R13, R13, 0xffffffff ;  /* 0xffffffff0d0d7836 */ /* 0x000fe20000000000 */
[----:B------:R-:W-:Y:S01]  /*a5f0*/  R2UR UR5, R5 ;  /* 0x00000000050572ca */ /* 0x000fe200000e0000 */
[----:B------:R-:W-:Y:S01]  /*a600*/  UIADD3 UR22, UP1, UR20, 0x1f0, URZ ;  /* 0x000001f014167890 */ /* 0x000fe2000ff3e03f */
[----:B------:R-:W-:Y:S01]  /*a610*/  R2UR UR8, R11 ;  /* 0x000000000b0872ca */ /* 0x000fe200000e0000 */
[----:B------:R-:W-:Y:S01]  /*a620*/  VIADD R4, R4, 0x1 ;  /* 0x0000000104047836 */ /* 0x000fe20000000000 */
[----:B------:R-:W-:Y:S01]  /*a630*/  R2UR UR11, R19 ;  /* 0x00000000130b72ca */ /* 0x000fe200000e0000 */
[----:B------:R-:W-:Y:S01]  /*a640*/  UIADD3.X UR23, URZ, UR21, URZ, UP1, !UPT ;  /* 0x000000153f177290 */ /* 0x000fe20008ffe43f */
[----:B------:R-:W-:Y:S01]  /*a650*/  R2UR UR10, R12 ;  /* 0x000000000c0a72ca */ /* 0x000fe200000e0000 */
[----:B------:R-:W-:Y:S01]  /*a660*/  UMOV UR6, 0x0 ;  /* 0x0000000000067882 */ /* 0x000fe20000000000 */
[----:B------:R-:W-:Y:S01]  /*a670*/  R2UR UR12, R2 ;  /* 0x00000000020c72ca */ /* 0x000fe200000e0000 */
[----:B------:R-:W-:Y:S01]  /*a680*/  UMOV UR7, 0x10000000 ;  /* 0x1000000000077882 */ /* 0x000fe20000000000 */
[----:B------:R-:W-:Y:S01]  /*a690*/  R2UR UR18, R22 ;  /* 0x00000000161272ca */ /* 0x000fe200000e0000 */
[----:B------:R-:W-:Y:S01]  /*a6a0*/  VIADD R12, R12, 0x20 ;  /* 0x000000200c0c7836 */ /* 0x000fe20000000000 */
[----:B------:R-:W-:Y:S01]  /*a6b0*/  ISETP.GT.AND P3, PT, R13, 0x1, PT ;  /* 0x000000010d00780c */ /* 0x000fe20003f64270 */
[----:B------:R-:W-:Y:S01]  /*a6c0*/  UIADD3 UR13, UR5, 0x180, URZ ;  /* 0x00000180050d7890 */ /* 0x000fe2000fffe03f */
[----:B------:R-:W-:Y:S01]  /*a6d0*/  ISETP.NE.AND P1, PT, R4, 0xb, PT ;  /* 0x0000000b0400780c */ /* 0x000fe20003f25270 */
[----:B------:R-:W-:-:S02]  /*a6e0*/  UIADD3.X UR5, URZ, UR21, URZ, UP0, !UPT ;  /* 0x000000153f057290 */ /* 0x000fc400087fe43f */
[----:B------:R-:W-:Y:S01]  /*a6f0*/  UIADD3 UR14, UR8, 0xb180, URZ ;  /* 0x0000b180080e7890 */ /* 0x000fe2000fffe03f */
[----:B------:R-:W-:Y:S02]  /*a700*/  SEL R10, RZ, 0x1, P1 ;  /* 0x00000001ff0a7807 */ /* 0x000fe40000800000 */
[----:B------:R-:W-:Y:S01]  /*a710*/  UMOV UR8, UR13 ;  /* 0x0000000d00087c82 */ /* 0x000fe20008000000 */
[----:B------:R-:W-:Y:S02]  /*a720*/  SEL R4, R4, RZ, P1 ;  /* 0x000000ff04047207 */ /* 0x000fe40000800000 */
[----:B------:R-:W-:Y:S01]  /*a730*/  LOP3.LUT R3, R3, R10, RZ, 0x3c, !PT ;  /* 0x0000000a03037212 */ /* 0x000fe200078e3cff */
[----:B------:R0:W-:Y:S02]  /*a740*/  UTMALDG.3D [UR8], [UR4], desc[UR6] ;  /* 0x00000608040075b4 */ /* 0x0001e40008011000 */
[----:B0-----:R-:W-:Y:S01]  /*a750*/  UMOV UR8, UR14 ;  /* 0x0000000e00087c82 */ /* 0x001fe20008000000 */
[----:B------:R-:W-:-:S02]  /*a760*/  UMOV UR11, UR18 ;  /* 0x00000012000b7c82 */ /* 0x000fc40008000000 */
[----:B------:R0:W-:Y:S02]  /*a770*/  UTMALDG.3D [UR8], [UR22], desc[UR6] ;  /* 0x00000608160075b4 */ /* 0x0001e40008011000 */
[----:B0-----:R-:W-:Y:S05]  /*a780*/  @P3 BRA `(.L_x_299) ;  /* 0xfffffffc00483947 */ /* 0x001fea000383ffff */
.L_x_295:
[----:B------:R-:W-:Y:S05]  /*a790*/  BSYNC B1 ;  /* 0x0000000000017941 */ /* 0x000fea0003800000 */
.L_x_294:
[----:B------:R-:W2:Y:S01]  /*a7a0*/  LDL.64 R10, [R1] ;  /* 0x00000000010a7983 */ /* 0x000ea20000100a00 */
[----:B------:R-:W-:Y:S01]  /*a7b0*/  LOP3.LUT P4, RZ, R8, 0xff, RZ, 0xc0, !PT ;  /* 0x000000ff08ff7812 */ /* 0x000fe2000788c0ff */
[----:B------:R-:W-:Y:S01]  /*a7c0*/  VIADD R4, R7, UR40 ;  /* 0x0000002807047c36 */ /* 0x000fe20008000000 */
[----:B------:R-:W-:Y:S01]  /*a7d0*/  ULDC.64 UR4, c[0x0][0x650] ;  /* 0x0001940000047ab9 */ /* 0x000fe20000000a00 */
[----:B------:R-:W-:Y:S01]  /*a7e0*/  IMAD.U32 R7, RZ, RZ, UR40 ;  /* 0x00000028ff077e24 */ /* 0x000fe2000f8e00ff */
[----:B------:R-:W-:Y:S01]  /*a7f0*/  UISETP.GE.U32.AND UP0, UPT, UR40, 0xb, UPT ;  /* 0x0000000b2800788c */ /* 0x000fe2000bf06070 */
[----:B------:R-:W-:Y:S01]  /*a800*/  BSSY B1, `(.L_x_300) ;  /* 0x000006f000017945 */ /* 0x000fe20003800000 */
[----:B------:R-:W-:Y:S01]  /*a810*/  ISETP.GT.U32.AND P1, PT, R4, 0xa, PT ;  /* 0x0000000a0400780c */ /* 0x000fe20003f24070 */
[----:B------:R-:W-:Y:S01]  /*a820*/  IMAD.MOV.U32 R19, RZ, RZ, -0x1 ;  /* 0xffffffffff137424 */ /* 0x000fe200078e00ff */
[----:B------:R-:W-:Y:S01]  /*a830*/  PRMT R8, RZ, 0x7610, R8 ;  /* 0x00007610ff087816 */ /* 0x000fe20000000008 */
[----:B------:R-:W-:Y:S01]  /*a840*/  IMAD.MOV.U32 R22, RZ, RZ, -0x1 ;  /* 0xffffffffff167424 */ /* 0x000fe200078e00ff */
[----:B------:R-:W-:-:S02]  /*a850*/  ISETP.LT.U32.AND P1, PT, R7, 0xb, P1 ;  /* 0x0000000b0700780c */ /* 0x000fc40000f21070 */
[----:B------:R-:W-:Y:S01]  /*a860*/  PLOP3.LUT P3, PT, PT, PT, UP0, 0x80, 0x0 ;  /* 0x000000000000781c */ /* 0x000fe20003f6f008 */
[----:B------:R-:W0:Y:S01]  /*a870*/  @P4 S2R R3, SR_CgaCtaId ;  /* 0x0000000000034919 */ /* 0x000e220000008800 */
[----:B------:R-:W-:-:S04]  /*a880*/  @P4 MOV R2, 0x400 ;  /* 0x0000040000024802 */ /* 0x000fc80000000f00 */
[----:B0-----:R-:W-:Y:S01]  /*a890*/  @P4 LEA R5, R3, R2, 0x18 ;  /* 0x0000000203054211 */ /* 0x001fe200078ec0ff */
[----:B------:R-:W-:-:S03]  /*a8a0*/  IMAD.WIDE.U32 R2, R4, -0x45d1745d, RZ ;  /* 0xba2e8ba304027825 */ /* 0x000fc600078e00ff */
[----:B------:R0:W-:Y:S01]  /*a8b0*/  @P4 SYNCS.ARRIVE.TRANS64.A1T0 RZ, [R5+URZ+0xe8], RZ ;  /* 0x0000e8ff05ff49a7 */ /* 0x0001e2000810003f */
[----:B------:R-:W-:Y:S01]  /*a8c0*/  IMAD.MOV.U32 R2, RZ, RZ, -0x1 ;  /* 0xffffffffff027424 */ /* 0x000fe200078e00ff */
[----:B0-----:R-:W-:Y:S02]  /*a8d0*/  SHF.R.U32.HI R5, RZ, 0x3, R3 ;  /* 0x00000003ff057819 */ /* 0x001fe40000011603 */
[----:B------:R-:W-:-:S03]  /*a8e0*/  SEL R3, RZ, 0x1, !P1 ;  /* 0x00000001ff037807 */ /* 0x000fc60004800000 */
[----:B------:R-:W-:Y:S01]  /*a8f0*/  IMAD R7, R5, -0xb, R4 ;  /* 0xfffffff505077824 */ /* 0x000fe200078e0204 */
[----:B------:R-:W-:Y:S02]  /*a900*/  LOP3.LUT R0, R0, R3, RZ, 0x3c, !PT ;  /* 0x0000000300007212 */ /* 0x000fe400078e3cff */
[----:B------:R-:W-:Y:S02]  /*a910*/  PRMT R3, RZ, 0x7610, R3 ;  /* 0x00007610ff037816 */ /* 0x000fe40000000003 */
[----:B------:R-:W-:Y:S02]  /*a920*/  @P3 LOP3.LUT R0, R0, 0x1, R5, 0x78, !PT ;  /* 0x0000000100003812 */ /* 0x000fe400078e7805 */
[----:B--2---:R-:W-:-:S04]  /*a930*/  IADD3 R18, P4, R18, R10, RZ ;  /* 0x0000000a12127210 */ /* 0x004fc80007f9e0ff */
[----:B------:R-:W-:Y:S01]  /*a940*/  ISETP.GE.U32.AND P1, PT, R18, UR4, PT ;  /* 0x0000000412007c0c */ /* 0x000fe2000bf26070 */
[----:B------:R-:W-:-:S05]  /*a950*/  IMAD.X R17, R17, 0x1, R23, P4 ;  /* 0x0000000111117824 */ /* 0x000fca00020e0617 */
[----:B------:R-:W-:-:S13]  /*a960*/  ISETP.GE.U32.AND.EX P1, PT, R17, UR5, PT, P1 ;  /* 0x0000000511007c0c */ /* 0x000fda000bf26110 */
[----:B------:R-:W-:Y:S05]  /*a970*/  @P1 BRA `(.L_x_301) ;  /* 0x00000004005c1947 */ /* 0x000fea0003800000 */
[----:B------:R-:W0:Y:S01]  /*a980*/  S2R R11, SR_CTAID.X ;  /* 0x00000000000b7919 */ /* 0x000e220000002500 */
[----:B------:R-:W-:Y:S01]  /*a990*/  ULDC.64 UR4, c[0x0][0x628] ;  /* 0x00018a0000047ab9 */ /* 0x000fe20000000a00 */
[----:B------:R-:W1:Y:S01]  /*a9a0*/  LDC R12, c[0x0][0x144] ;  /* 0x00005100ff0c7b82 */ /* 0x000e620000000800 */
[----:B------:R-:W-:Y:S01]  /*a9b0*/  ISETP.NE.U32.AND P1, PT, RZ, UR4, PT ;  /* 0x00000004ff007c0c */ /* 0x000fe2000bf25070 */
[----:B------:R-:W2:Y:S01]  /*a9c0*/  S2R R9, SR_CTAID.Y ;  /* 0x0000000000097919 */ /* 0x000ea20000002600 */
[----:B------:R-:W-:Y:S01]  /*a9d0*/  ULDC UR6, c[0x0][0x150] ;  /* 0x0000540000067ab9 */ /* 0x000fe20000000800 */
[----:B------:R-:W-:Y:S01]  /*a9e0*/  ULDC UR7, c[0x0][0x630] ;  /* 0x00018c0000077ab9 */ /* 0x000fe20000000800 */
[----:B------:R-:W-:Y:S01]  /*a9f0*/  ISETP.NE.AND.EX P1, PT, RZ, UR5, PT, P1 ;  /* 0x00000005ff007c0c */ /* 0x000fe2000bf25310 */
[----:B------:R-:W-:Y:S01]  /*aa00*/  IMAD.MOV.U32 R2, RZ, RZ, R18 ;  /* 0x000000ffff027224 */ /* 0x000fe200078e0012 */
[----:B0-----:R-:W-:-:S05]  /*aa10*/  I2FP.F32.U32 R3, R11 ;  /* 0x0000000b00037245 */ /* 0x001fca0000201000 */
[----:B------:R-:W-:Y:S01]  /*aa20*/  FMUL R14, R3, UR6 ;  /* 0x00000006030e7c20 */ /* 0x000fe20008400000 */
[----:B------:R-:W-:-:S05]  /*aa30*/  IMAD.MOV.U32 R3, RZ, RZ, R17 ;  /* 0x000000ffff037224 */ /* 0x000fca00078e0011 */
[----:B--2---:R-:W-:Y:S05]  /*aa40*/  @!P1 BRA `(.L_x_302) ;  /* 0x0000000000289947 */ /* 0x004fea0003800000 */
[----:B------:R-:W-:Y:S02]  /*aa50*/  ULDC UR6, c[0x0][0x634] ;  /* 0x00018d0000067ab9 */ /* 0x000fe40000000800 */
[----:B------:R-:W-:-:S05]  /*aa60*/  IADD3 R3, P1, R18, UR6, RZ ;  /* 0x0000000612037c10 */ /* 0x000fca000ff3e0ff */
[----:B------:R-:W-:-:S04]  /*aa70*/  IMAD.X R13, RZ, RZ, R17, P1 ;  /* 0x000000ffff0d7224 */ /* 0x000fc800008e0611 */
[----:B------:R-:W-:-:S04]  /*aa80*/  IMAD.WIDE.U32 R4, R13, UR4, RZ ;  /* 0x000000040d047c25 */ /* 0x000fc8000f8e00ff */
[----:B------:R-:W-:-:S04]  /*aa90*/  IMAD.WIDE.U32 R4, P1, R3, UR5, R4 ;  /* 0x0000000503047c25 */ /* 0x000fc8000f820004 */
[----:B------:R-:W-:-:S04]  /*aaa0*/  IMAD.WIDE.U32 R2, R3, UR4, RZ ;  /* 0x0000000403027c25 */ /* 0x000fc8000f8e00ff */
[----:B------:R-:W-:Y:S01]  /*aab0*/  IMAD.MOV.U32 R2, RZ, RZ, R5 ;  /* 0x000000ffff027224 */ /* 0x000fe200078e0005 */
[----:B------:R-:W-:Y:S01]  /*aac0*/  IADD3 RZ, P3, R3, R4, RZ ;  /* 0x0000000403ff7210 */ /* 0x000fe20007f7e0ff */
[----:B------:R-:W-:-:S04]  /*aad0*/  IMAD.X R3, RZ, RZ, RZ, P1 ;  /* 0x000000ffff037224 */ /* 0x000fc800008e06ff */
[----:B------:R-:W-:-:S08]  /*aae0*/  IMAD.WIDE.U32.X R2, R13, UR5, R2, P3 ;  /* 0x000000050d027c25 */ /* 0x000fd000098e0402 */
.L_x_302:
[--C-:B------:R-:W-:Y:S01]  /*aaf0*/  SHF.R.U64 R10, R2, UR7, R3.reuse ;  /* 0x00000007020a7c19 */ /* 0x100fe20008001203 */
[----:B------:R-:W0:Y:S01]  /*ab00*/  F2I.U32.TRUNC.NTZ R14, R14 ;  /* 0x0000000e000e7305 */ /* 0x000e22000020f000 */
[----:B------:R-:W-:Y:S01]  /*ab10*/  SHF.R.U32.HI R2, RZ, UR7, R3 ;  /* 0x00000007ff027c19 */ /* 0x000fe20008011603 */
[----:B------:R-:W-:Y:S01]  /*ab20*/  ULDC.64 UR4, c[0x0][0x620] ;  /* 0x0001880000047ab9 */ /* 0x000fe20000000a00 */
[----:B------:R-:W-:Y:S01]  /*ab30*/  IADD3 R5, P1, RZ, -R10, RZ ;  /* 0x8000000aff057210 */ /* 0x000fe20007f3e0ff */
[----:B------:R-:W-:Y:S01]  /*ab40*/  IMAD.MOV.U32 R3, RZ, RZ, R17 ;  /* 0x000000ffff037224 */ /* 0x000fe200078e0011 */
[----:B------:R-:W-:-:S03]  /*ab50*/  ULDC.64 UR6, c[0x0][0x640] ;  /* 0x0001900000067ab9 */ /* 0x000fc60000000a00 */
[----:B------:R-:W-:Y:S01]  /*ab60*/  IMAD.X R2, RZ, RZ, ~R2, P1 ;  /* 0x000000ffff027224 */ /* 0x000fe200008e0e02 */
[----:B------:R-:W-:-:S03]  /*ab70*/  ISETP.NE.U32.AND P1, PT, RZ, UR6, PT ;  /* 0x00000006ff007c0c */ /* 0x000fc6000bf25070 */
[----:B------:R-:W-:Y:S01]  /*ab80*/  IMAD R4, R2, UR4, RZ ;  /* 0x0000000402047c24 */ /* 0x000fe2000f8e02ff */
[----:B------:R-:W-:Y:S01]  /*ab90*/  ISETP.NE.AND.EX P1, PT, RZ, UR7, PT, P1 ;  /* 0x00000007ff007c0c */ /* 0x000fe2000bf25310 */
[----:B------:R-:W-:-:S04]  /*aba0*/  IMAD.MOV.U32 R2, RZ, RZ, R18 ;  /* 0x000000ffff027224 */ /* 0x000fc800078e0012 */
[----:B------:R-:W-:Y:S01]  /*abb0*/  IMAD.WIDE.U32 R2, R5, UR4, R2 ;  /* 0x0000000405027c25 */ /* 0x000fe2000f8e0002 */
[----:B------:R-:W-:-:S03]  /*abc0*/  ULDC UR4, c[0x0][0x618] ;  /* 0x0001860000047ab9 */ /* 0x000fc60000000800 */
[----:B------:R-:W-:Y:S01]  /*abd0*/  IMAD R5, R5, UR5, R4 ;  /* 0x0000000505057c24 */ /* 0x000fe2000f8e0204 */
[----:B------:R-:W-:Y:S01]  /*abe0*/  ULDC UR5, c[0x0][0x154] ;  /* 0x0000550000057ab9 */ /* 0x000fe20000000800 */
[----:B0-----:R-:W-:Y:S02]  /*abf0*/  IMAD.MOV R4, RZ, RZ, -R14 ;  /* 0x000000ffff047224 */ /* 0x001fe400078e0a0e */
[----:B------:R-:W0:Y:S01]  /*ac00*/  LDC R14, c[0x0][0x148] ;  /* 0x00005200ff0e7b82 */ /* 0x000e220000000800 */
[----:B------:R-:W-:Y:S02]  /*ac10*/  IMAD.IADD R3, R3, 0x1, R5 ;  /* 0x0000000103037824 */ /* 0x000fe400078e0205 */
[----:B-1----:R-:W-:Y:S01]  /*ac20*/  IMAD R11, R12, R4, R11 ;  /* 0x000000040c0b7224 */ /* 0x002fe200078e020b */
[----:B------:R-:W-:Y:S02]  /*ac30*/  I2FP.F32.U32 R4, R9 ;  /* 0x0000000900047245 */ /* 0x000fe40000201000 */
[----:B------:R-:W-:-:S02]  /*ac40*/  SHF.R.U64 R12, R2, UR4, R3 ;  /* 0x00000004020c7c19 */ /* 0x000fc40008001203 */
[----:B------:R-:W-:Y:S01]  /*ac50*/  SHF.R.U32.HI R3, RZ, UR4, R3 ;  /* 0x00000004ff037c19 */ /* 0x000fe20008011603 */
[----:B------:R-:W-:Y:S01]  /*ac60*/  FMUL R4, R4, UR5 ;  /* 0x0000000504047c20 */ /* 0x000fe20008400000 */
[----:B------:R-:W-:Y:S02]  /*ac70*/  ULDC UR4, c[0x0][0x608] ;  /* 0x0001820000047ab9 */ /* 0x000fe40000000800 */
[--C-:B------:R-:W-:Y:S01]  /*ac80*/  SHF.R.U64 R15, R12, UR4, R3.reuse ;  /* 0x000000040c0f7c19 */ /* 0x100fe20008001203 */
[----:B------:R1:W2:Y:S01]  /*ac90*/  F2I.U32.TRUNC.NTZ R20, R4 ;  /* 0x0000000400147305 */ /* 0x0002a2000020f000 */
[----:B------:R-:W-:Y:S01]  /*aca0*/  SHF.R.U32.HI R2, RZ, UR4, R3 ;  /* 0x00000004ff027c19 */ /* 0x000fe20008011603 */
[----:B------:R-:W-:-:S03]  /*acb0*/  ULDC UR4, c[0x0][0x658] ;  /* 0x0001960000047ab9 */ /* 0x000fc60000000800 */
[--C-:B------:R-:W-:Y:S02]  /*acc0*/  SHF.R.U64 R13, R15, UR4, R2.reuse ;  /* 0x000000040f0d7c19 */ /* 0x100fe40008001202 */
[----:B------:R-:W-:-:S03]  /*acd0*/  SHF.R.U32.HI R19, RZ, UR4, R2 ;  /* 0x00000004ff137c19 */ /* 0x000fc60008011602 */
[----:B------:R-:W-:Y:S02]  /*ace0*/  IMAD.MOV.U32 R2, RZ, RZ, R13 ;  /* 0x000000ffff027224 */ /* 0x000fe400078e000d */
[----:B------:R-:W-:Y:S01]  /*acf0*/  IMAD.MOV.U32 R3, RZ, RZ, R19 ;  /* 0x000000ffff037224 */ /* 0x000fe200078e0013 */
[----:B-1----:R-:W-:Y:S06]  /*ad00*/  @!P1 BRA `(.L_x_303) ;  /* 0x0000000000289947 */ /* 0x002fec0003800000 */
        /* <DEDUP_REMOVED lines=10> */
.L_x_303:
[----:B------:R-:W1:Y:S01]  /*adb0*/  LDC R4, c[0x0][0x65c] ;  /* 0x00019700ff047b82 */ /* 0x000e620000000800 */
[----:B------:R-:W-:Y:S01]  /*adc0*/  ULDC UR4, c[0x0][0x648] ;  /* 0x0001920000047ab9 */ /* 0x000fe20000000800 */
[----:B------:R-:W-:Y:S01]  /*add0*/  LOP3.LUT R15, R15, UR16, RZ, 0xc0, !PT ;  /* 0x000000100f0f7c12 */ /* 0x000fe2000f8ec0ff */
[----:B--2---:R-:W-:Y:S01]  /*ade0*/  IMAD.MOV R20, RZ, RZ, -R20 ;  /* 0x000000ffff147224 */ /* 0x004fe200078e0a14 */
[----:B------:R-:W-:Y:S01]  /*adf0*/  SHF.R.U64 R2, R2, UR4, R3 ;  /* 0x0000000402027c19 */ /* 0x000fe20008001203 */
[----:B------:R-:W-:Y:S01]  /*ae00*/  ULDC UR4, c[0x0][0x638] ;  /* 0x00018e0000047ab9 */ /* 0x000fe20000000800 */
[----:B------:R-:W-:Y:S01]  /*ae10*/  LOP3.LUT R12, R12, UR15, RZ, 0xc0, !PT ;  /* 0x0000000f0c0c7c12 */ /* 0x000fe2000f8ec0ff */
[----:B------:R-:W-:Y:S01]  /*ae20*/  ULDC UR5, c[0x0][0x610] ;  /* 0x0001840000057ab9 */ /* 0x000fe20000000800 */
[----:B------:R-:W-:Y:S01]  /*ae30*/  IMAD.MOV.U32 R3, RZ, RZ, 0x1 ;  /* 0x00000001ff037424 */ /* 0x000fe200078e00ff */
[----:B-1----:R-:W-:Y:S01]  /*ae40*/  ISETP.NE.AND P1, PT, R4, 0x1, PT ;  /* 0x000000010400780c */ /* 0x002fe20003f25270 */
[----:B------:R-:W-:-:S02]  /*ae50*/  IMAD.MOV R4, RZ, RZ, -R2 ;  /* 0x000000ffff047224 */ /* 0x000fc400078e0a02 */
[----:B------:R-:W-:Y:S02]  /*ae60*/  IMAD R2, R2, UR17, R15 ;  /* 0x0000001102027c24 */ /* 0x000fe4000f8e020f */
[----:B------:R-:W-:Y:S01]  /*ae70*/  IMAD R13, R4, UR4, R13 ;  /* 0x00000004040d7c24 */ /* 0x000fe2000f8e020d */
[----:B------:R-:W-:-:S07]  /*ae80*/  ULDC UR4, c[0x0][0x600] ;  /* 0x0001800000047ab9 */ /* 0x000fce0000000800 */
[----:B0-----:R-:W-:-:S04]  /*ae90*/  @P1 IMAD R11, R14, R20, R9 ;  /* 0x000000140e0b1224 */ /* 0x001fc800078e0209 */
[----:B------:R-:W-:Y:S02]  /*aea0*/  IMAD R11, R2, UR5, R11 ;  /* 0x00000005020b7c24 */ /* 0x000fe4000f8e020b */
[----:B------:R-:W-:-:S05]  /*aeb0*/  IMAD R2, R13, UR4, R12 ;  /* 0x000000040d027c24 */ /* 0x000fca000f8e020c */
[----:B------:R-:W-:Y:S02]  /*aec0*/  SEL R22, R2, R11, !P1 ;  /* 0x0000000b02167207 */ /* 0x000fe40004800000 */
[----:B------:R-:W-:Y:S01]  /*aed0*/  SEL R19, R11, R2, !P1 ;  /* 0x000000020b137207 */ /* 0x000fe20004800000 */
[----:B------:R-:W-:-:S07]  /*aee0*/  IMAD.MOV.U32 R2, RZ, RZ, R10 ;  /* 0x000000ffff027224 */ /* 0x000fce00078e000a */
.L_x_301:
[----:B------:R-:W-:Y:S05]  /*aef0*/  BSYNC B1 ;  /* 0x0000000000017941 */ /* 0x000fea0003800000 */
.L_x_300:
[----:B------:R-:W-:-:S13]  /*af00*/  LOP3.LUT P1, RZ, R3, 0xff, RZ, 0xc0, !PT ;  /* 0x000000ff03ff7812 */ /* 0x000fda000782c0ff */
[----:B------:R-:W-:Y:S05]  /*af10*/  @P1 BRA `(.L_x_304) ;  /* 0xfffffff400301947 */ /* 0x000fea000383ffff */
[----:B------:R-:W-:Y:S05]  /*af20*/  BSYNC B0 ;  /* 0x0000000000007941 */ /* 0x000fea0003800000 */
.L_x_292:
[----:B------:R-:W-:-:S03]  /*af30*/  UMOV UR4, 0xffffffff ;  /* 0xffffffff00047882 */ /* 0x000fc60000000000 */
[----:B------:R-:W-:Y:S05]  /*af40*/  BRA.DIV UR4, `(.L_x_305) ;  /* 0x0000000a043c7947 */ /* 0x000fea000b800000 */
[----:B------:R-:W-:-:S13]  /*af50*/  ELECT P6, URZ, PT ;  /* 0x00000000003f782f */ /* 0x000fda00038c0000 */
.L_x_328:
[----:B------:R-:W-:Y:S04]  /*af60*/  BSSY B0, `(.L_x_306) ;  /* 0x000006a000007945 */ /* 0x000fe80003800000 */
[----:B------:R-:W-:Y:S05]  /*af70*/  @!P6 BRA `(.L_x_307) ;  /* 0x0000000400a0e947 */ /* 0x000fea0003800000 */
[----:B------:R-:W-:-:S04]  /*af80*/  LOP3.LUT R16, R16, 0x2, RZ, 0xfc, !PT ;  /* 0x0000000210107812 */ /* 0x000fc800078efcff */
[----:B------:R-:W-:-:S13]  /*af90*/  ISETP.NE.AND P0, PT, R16, 0x3, PT ;  /* 0x000000031000780c */ /* 0x000fda0003f05270 */
[----:B------:R-:W-:Y:S05]  /*afa0*/  @!P0 BRA `(.L_x_308) ;  /* 0x0000000000048947 */ /* 0x000fea0003800000 */
[----:B------:R-:W-:Y:S01]  /*afb0*/  BPT.TRAP 0x1 ;  /* 0x000000040000795c */ /* 0x000fe20000300000 */
.L_x_308:
[----:B------:R-:W0:Y:S01]  /*afc0*/  S2R R3, SR_CgaCtaId ;  /* 0x0000000000037919 */ /* 0x000e220000008800 */
[----:B------:R-:W-:Y:S02]  /*afd0*/  MOV R2, 0x400 ;  /* 0x0000040000027802 */ /* 0x000fe40000000f00 */
[----:B------:R-:W-:Y:S02]  /*afe0*/  SHF.L.U32 R4, R0, 0x1f, RZ ;  /* 0x0000001f00047819 */ /* 0x000fe400000006ff */
[----:B0-----:R-:W-:-:S05]  /*aff0*/  LEA R2, R3, R2, 0x18 ;  /* 0x0000000203027211 */ /* 0x001fca00078ec0ff */
[----:B------:R-:W-:-:S04]  /*b000*/  VIADD R2, R2, 0x58 ;  /* 0x0000005802027836 */ /* 0x000fc80000000000 */
[C---:B------:R-:W-:Y:S02]  /*b010*/  IMAD R9, R7.reuse, 0x8, R2 ;  /* 0x0000000807097824 */ /* 0x040fe400078e0202 */
[----:B------:R-:W-:Y:S02]  /*b020*/  VIADD R7, R7, 0x1 ;  /* 0x0000000107077836 */ /* 0x000fe40000000000 */
[----:B------:R-:W0:Y:S03]  /*b030*/  SYNCS.PHASECHK.TRANS64.TRYWAIT P0, [R9+URZ], R4 ;  /* 0x00000004090075a7 */ /* 0x000e26000800017f */
[----:B------:R-:W-:-:S04]  /*b040*/  ISETP.NE.AND P1, PT, R7, 0xb, PT ;  /* 0x0000000b0700780c */ /* 0x000fc80003f25270 */
[----:B------:R-:W-:Y:S02]  /*b050*/  SEL R3, RZ, 0x1, P1 ;  /* 0x00000001ff037807 */ /* 0x000fe40000800000 */
[----:B------:R-:W-:Y:S02]  /*b060*/  SEL R7, R7, RZ, P1 ;  /* 0x000000ff07077207 */ /* 0x000fe40000800000 */
[----:B------:R-:W-:-:S03]  /*b070*/  LOP3.LUT R6, R0, R3, RZ, 0x3c, !PT ;  /* 0x0000000300067212 */ /* 0x000fc600078e3cff */
[----:B------:R-:W-:Y:S01]  /*b080*/  IMAD R8, R7, 0x8, R2 ;  /* 0x0000000807087824 */ /* 0x000fe200078e0202 */
[----:B------:R-:W-:Y:S01]  /*b090*/  SHF.L.U32 R5, R6, 0x1f, RZ ;  /* 0x0000001f06057819 */ /* 0x000fe200000006ff */
[----:B0-----:R-:W-:Y:S06]  /*b0a0*/  @!P0 BRA `(.L_x_309) ;  /* 0x0000000800048947 */ /* 0x001fec0003800000 */
.L_x_329:
[----:B------:R-:W1:Y:S01]  /*b0b0*/  SYNCS.PHASECHK.TRANS64.TRYWAIT P0, [R8+URZ], R5 ;  /* 0x00000005080075a7 */ /* 0x000e62000800017f */
[----:B------:R-:W-:-:S05]  /*b0c0*/  VIADD R0, R7, 0x1 ;  /* 0x0000000107007836 */ /* 0x000fca0000000000 */
[----:B------:R-:W-:-:S04]  /*b0d0*/  ISETP.NE.AND P1, PT, R0, 0xb, PT ;  /* 0x0000000b0000780c */ /* 0x000fc80003f25270 */
[----:B------:R-:W-:Y:S02]  /*b0e0*/  SEL R3, RZ, 0x1, P1 ;  /* 0x00000001ff037807 */ /* 0x000fe40000800000 */
[----:B------:R-:W-:Y:S02]  /*b0f0*/  SEL R7, R0, RZ, P1 ;  /* 0x000000ff00077207 */ /* 0x000fe40000800000 */
[----:B------:R-:W-:-:S03]  /*b100*/  LOP3.LUT R6, R6, R3, RZ, 0x3c, !PT ;  /* 0x0000000306067212 */ /* 0x000fc600078e3cff */
[----:B0-----:R-:W-:Y:S01]  /*b110*/  IMAD R9, R7, 0x8, R2 ;  /* 0x0000000807097824 */ /* 0x001fe200078e0202 */
[----:B------:R-:W-:Y:S01]  /*b120*/  SHF.L.U32 R4, R6, 0x1f, RZ ;  /* 0x0000001f06047819 */ /* 0x000fe200000006ff */
[----:B-1----:R-:W-:Y:S06]  /*b130*/  @!P0 BRA `(.L_x_310) ;  /* 0x0000000400f48947 */ /* 0x002fec0003800000 */
.L_x_330:
        /* <DEDUP_REMOVED lines=9> */
.L_x_331:
        /* <DEDUP_REMOVED lines=9> */
.L_x_332:
        /* <DEDUP_REMOVED lines=9> */
.L_x_333:
        /* <DEDUP_REMOVED lines=9> */
.L_x_334:
        /* <DEDUP_REMOVED lines=9> */
.L_x_335:
        /* <DEDUP_REMOVED lines=9> */
.L_x_336:
[----:B------:R-:W1:Y:S01]  /*b4a0*/  SYNCS.PHASECHK.TRANS64.TRYWAIT P0, [R9+URZ], R4 ;  /* 0x00000004090075a7 */ /* 0x000e62000800017f */
[----:B------:R-:W-:-:S05]  /*b4b0*/  VIADD R0, R7, 0x1 ;  /* 0x0000000107007836 */ /* 0x000fca0000000000 */
[----:B------:R-:W-:-:S04]  /*b4c0*/  ISETP.NE.AND P1, PT, R0, 0xb, PT ;  /* 0x0000000b0000780c */ /* 0x000fc80003f25270 */
[----:B------:R-:W-:Y:S02]  /*b4d0*/  SEL R3, RZ, 0x1, P1 ;  /* 0x00000001ff037807 */ /* 0x000fe40000800000 */
[----:B------:R-:W-:Y:S02]  /*b4e0*/  SEL R7, R0, RZ, P1 ;  /* 0x000000ff00077207 */ /* 0x000fe40000800000 */
[----:B------:R-:W-:-:S03]  /*b4f0*/  LOP3.LUT R11, R6, R3, RZ, 0x3c, !PT ;  /* 0x00000003060b7212 */ /* 0x000fc600078e3cff */
[----:B------:R-:W-:Y:S01]  /*b500*/  IMAD R6, R7, 0x8, R2 ;  /* 0x0000000807067824 */ /* 0x000fe200078e0202 */
[----:B0-----:R-:W-:Y:S01]  /*b510*/  SHF.L.U32 R5, R11, 0x1f, RZ ;  /* 0x0000001f0b057819 */ /* 0x001fe200000006ff */
[----:B-1----:R-:W-:Y:S06]  /*b520*/  @!P0 BRA `(.L_x_317) ;  /* 0x0000000400848947 */ /* 0x002fec0003800000 */
.L_x_337:
[----:B------:R-:W1:Y:S01]  /*b530*/  SYNCS.PHASECHK.TRANS64.TRYWAIT P0, [R6+URZ], R5 ;  /* 0x00000005060075a7 */ /* 0x000e62000800017f */
[----:B------:R-:W-:-:S05]  /*b540*/  VIADD R0, R7, 0x1 ;  /* 0x0000000107007836 */ /* 0x000fca0000000000 */
[----:B------:R-:W-:-:S04]  /*b550*/  ISETP.NE.AND P1, PT, R0, 0xb, PT ;  /* 0x0000000b0000780c */ /* 0x000fc80003f25270 */
[----:B0-----:R-:W-:Y:S02]  /*b560*/  SEL R4, RZ, 0x1, P1 ;  /* 0x00000001ff047807 */ /* 0x001fe40000800000 */
[----:B------:R-:W-:Y:S02]  /*b570*/  SEL R3, R0, RZ, P1 ;  /* 0x000000ff00037207 */ /* 0x000fe40000800000 */
[----:B------:R-:W-:Y:S01]  /*b580*/  LOP3.LUT R0, R11, R4, RZ, 0x3c, !PT ;  /* 0x000000040b007212 */ /* 0x000fe200078e3cff */
[----:B-1----:R-:W-:Y:S06]  /*b590*/  @!P0 BRA `(.L_x_318) ;  /* 0x00000004007c8947 */ /* 0x002fec0003800000 */
.L_x_338:
[----:B------:R-:W-:Y:S01]  /*b5a0*/  IMAD R3, R3, 0x8, R2 ;  /* 0x0000000803037824 */ /* 0x000fe200078e0202 */
[----:B------:R-:W-:-:S07]  /*b5b0*/  SHF.L.U32 R0, R0, 0x1f, RZ ;  /* 0x0000001f00007819 */ /* 0x000fce00000006ff */
.L_x_319:
[----:B-1----:R1:W2:Y:S02]  /*b5c0*/  SYNCS.PHASECHK.TRANS64.TRYWAIT P0, [R3+URZ], R0 ;  /* 0x00000000030075a7 */ /* 0x0022a4000800017f */
[----:B--2---:R-:W-:Y:S05]  /*b5d0*/  @!P0 NANOSLEEP.SYNCS 0x989680 ;  /* 0x009896800000895d */ /* 0x004fea0003900000 */
[----:B------:R-:W2:Y:S02]  /*b5e0*/  @!P0 SYNCS.PHASECHK.TRANS64 P0, [R3+URZ], R0 ;  /* 0x00000000030085a7 */ /* 0x000ea4000800007f */
[----:B--2---:R-:W-:Y:S05]  /*b5f0*/  @!P0 BRA `(.L_x_319) ;  /* 0xfffffffc00f08947 */ /* 0x004fea000383ffff */
.L_x_307:
[----:B------:R-:W-:Y:S05]  /*b600*/  BSYNC B0 ;  /* 0x0000000000007941 */ /* 0x000fea0003800000 */
.L_x_306:
[----:B------:R-:W-:Y:S05]  /*b610*/  EXIT ;  /* 0x000000000000794d */ /* 0x000fea0003800000 */
.L_x_16:
[----:B-1----:R1:W2:Y:S02]  /*b620*/  SYNCS.PHASECHK.TRANS64.TRYWAIT P0, [R159+URZ], R0 ;  /* 0x000000009f0075a7 */ /* 0x0022a4000800017f */
[----:B--2---:R-:W-:Y:S05]  /*b630*/  @!P0 NANOSLEEP.SYNCS 0x989680 ;  /* 0x009896800000895d */ /* 0x004fea0003900000 */
[----:B------:R-:W2:Y:S02]  /*b640*/  @!P0 SYNCS.PHASECHK.TRANS64 P0, [R159+URZ], R0 ;  /* 0x000000009f0085a7 */ /* 0x000ea4000800007f */
[----:B--2---:R-:W-:Y:S05]  /*b650*/  @!P0 BRA `(.L_x_16) ;  /* 0xfffffffc00f08947 */ /* 0x004fea000383ffff */
[----:B------:R-:W-:Y:S05]  /*b660*/  BRA `(.L_x_320) ;  /* 0xffffff5c00c87947 */ /* 0x000fea000383ffff */
.L_x_21:
[----:B--2---:R2:W3:Y:S02]  /*b670*/  SYNCS.PHASECHK.TRANS64.TRYWAIT P1, [R3+URZ], R0 ;  /* 0x00000000030075a7 */ /* 0x0044e4000802017f */
[----:B---3--:R-:W-:Y:S05]  /*b680*/  @!P1 NANOSLEEP.SYNCS 0x989680 ;  /* 0x009896800000995d */ /* 0x008fea0003900000 */
[----:B------:R-:W3:Y:S02]  /*b690*/  @!P1 SYNCS.PHASECHK.TRANS64 P1, [R3+URZ], R0 ;  /* 0x00000000030095a7 */ /* 0x000ee4000802007f */
[----:B---3--:R-:W-:Y:S05]  /*b6a0*/  @!P1 BRA `(.L_x_21) ;  /* 0xfffffffc00f09947 */ /* 0x008fea000383ffff */
[----:B------:R-:W-:Y:S05]  /*b6b0*/  BRA `(.L_x_20) ;  /* 0xffffff6000347947 */ /* 0x000fea000383ffff */
.L_x_26:
[----:B--2---:R-:W-:-:S04]  /*b6c0*/  IMAD.U32 R4, RZ, RZ, UR4 ;  /* 0x00000004ff047e24 */ /* 0x004fc8000f8e00ff */
[----:B------:R2:W3:Y:S03]  /*b6d0*/  SYNCS.PHASECHK.TRANS64.TRYWAIT P1, [R4+URZ], R3 ;  /* 0x00000003040075a7 */ /* 0x0004e6000802017f */
[----:B---3--:R-:W-:Y:S05]  /*b6e0*/  @!P1 NANOSLEEP.SYNCS 0x989680 ;  /* 0x009896800000995d */ /* 0x008fea0003900000 */
[----:B------:R-:W3:Y:S02]  /*b6f0*/  @!P1 SYNCS.PHASECHK.TRANS64 P1, [R4+URZ], R3 ;  /* 0x00000003040095a7 */ /* 0x000ee4000802007f */
[----:B---3--:R-:W-:Y:S05]  /*b700*/  @!P1 BRA `(.L_x_26) ;  /* 0xfffffffc00ec9947 */ /* 0x008fea000383ffff */
[----:B------:R-:W-:Y:S05]  /*b710*/  BRA `(.L_x_25) ;  /* 0xffffff6000c87947 */ /* 0x000fea000383ffff */
.L_x_32:
[----:B-1----:R1:W2:Y:S02]  /*b720*/  SYNCS.PHASECHK.TRANS64.TRYWAIT P0, [R159+URZ+0x10], R0 ;  /* 0x000010009f0075a7 */ /* 0x0022a4000800017f */
[----:B--2---:R-:W-:Y:S05]  /*b730*/  @!P0 NANOSLEEP.SYNCS 0x989680 ;  /* 0x009896800000895d */ /* 0x004fea0003900000 */
[----:B------:R-:W2:Y:S02]  /*b740*/  @!P0 SYNCS.PHASECHK.TRANS64 P0, [R159+URZ+0x10], R0 ;  /* 0x000010009f0085a7 */ /* 0x000ea4000800007f */
[----:B--2---:R-:W-:Y:S05]  /*b750*/  @!P0 BRA `(.L_x_32) ;  /* 0xfffffffc00f08947 */ /* 0x004fea000383ffff */
[----:B------:R-:W-:Y:S05]  /*b760*/  BRA `(.L_x_321) ;  /* 0xffffff6400c47947 */ /* 0x000fea000383ffff */
.L_x_293:
[----:B------:R-:W-:Y:S01]  /*b770*/  BSSY B1, `(.L_x_322) ;  /* 0x0000006000017945 */ /* 0x000fe20003800000 */
[----:B------:R-:W-:-:S07]  /*b780*/  IMAD.MOV.U32 R15, RZ, RZ, -0x1 ;  /* 0xffffffffff0f7424 */ /* 0x000fce00078e00ff */
[----:B-----5:R-:W-:Y:S05]  /*b790*/  WARPSYNC.COLLECTIVE R15, `(.L_x_323) ;  /* 0x000000000f0c7348 */ /* 0x020fea0003c00000 */
[----:B------:R-:W-:Y:S02]  /*b7a0*/  ELECT P6, UR62, PT ;  /* 0x00000000003e782f */ /* 0x000fe400038c0000 */
[----:B------:R-:W-:Y:S01]  /*b7b0*/  MOV R14, UR62 ;  /* 0x0000003e000e7c02 */ /* 0x000fe20008000f00 */
[----:B-----5:R-:W-:Y:S10]  /*b7c0*/  ENDCOLLECTIVE ;  /* 0x000000000000791b */ /* 0x020ff40003800000 */
.L_x_323:
[----:B------:R-:W-:Y:S05]  /*b7d0*/  BSYNC B1 ;  /* 0x0000000000017941 */ /* 0x000fea0003800000 */
.L_x_322:
[----:B------:R-:W-:Y:S05]  /*b7e0*/  BRA `(.L_x_324) ;  /* 0xffffffec00087947 */ /* 0x000fea000383ffff */
.L_x_296:
[----:B0-----:R0:W1:Y:S02]  /*b7f0*/  SYNCS.PHASECHK.TRANS64.TRYWAIT P1, [R10+URZ+0x58], R5 ;  /* 0x000058050a0075a7 */ /* 0x001064000802017f */
[----:B-1----:R-:W-:Y:S05]  /*b800*/  @!P1 NANOSLEEP.SYNCS 0x989680 ;  /* 0x009896800000995d */ /* 0x002fea0003900000 */
[----:B------:R-:W1:Y:S02]  /*b810*/  @!P1 SYNCS.PHASECHK.TRANS64 P1, [R10+URZ+0x58], R5 ;  /* 0x000058050a0095a7 */ /* 0x000e64000802007f */
[----:B-1----:R-:W-:Y:S05]  /*b820*/  @!P1 BRA `(.L_x_296) ;  /* 0xfffffffc00f09947 */ /* 0x002fea000383ffff */
[----:B------:R-:W-:Y:S05]  /*b830*/  BRA `(.L_x_325) ;  /* 0xffffffec003c7947 */ /* 0x000fea000383ffff */
.L_x_305:
[----:B------:R-:W-:Y:S01]  /*b840*/  BSSY B0, `(.L_x_326) ;  /* 0x0000006000007945 */ /* 0x000fe20003800000 */
[----:B------:R-:W-:-:S07]  /*b850*/  IMAD.MOV.U32 R15, RZ, RZ, -0x1 ;  /* 0xffffffffff0f7424 */ /* 0x000fce00078e00ff */
[----:B-----5:R-:W-:Y:S05]  /*b860*/  WARPSYNC.COLLECTIVE R15, `(.L_x_327) ;  /* 0x000000000f0c7348 */ /* 0x020fea0003c00000 */
[----:B------:R-:W-:Y:S02]  /*b870*/  ELECT P6, UR62, PT ;  /* 0x00000000003e782f */ /* 0x000fe400038c0000 */
[----:B------:R-:W-:Y:S01]  /*b880*/  MOV R14, UR62 ;  /* 0x0000003e000e7c02 */ /* 0x000fe20008000f00 */
[----:B-----5:R-:W-:Y:S10]  /*b890*/  ENDCOLLECTIVE ;  /* 0x000000000000791b */ /* 0x020ff40003800000 */
.L_x_327:
[----:B------:R-:W-:Y:S05]  /*b8a0*/  BSYNC B0 ;  /* 0x0000000000007941 */ /* 0x000fea0003800000 */
.L_x_326:
[----:B------:R-:W-:Y:S05]  /*b8b0*/  BRA `(.L_x_328) ;  /* 0xfffffff400a87947 */ /* 0x000fea000383ffff */
.L_x_309:
[----:B0-----:R0:W1:Y:S02]  /*b8c0*/  SYNCS.PHASECHK.TRANS64.TRYWAIT P0, [R9+URZ], R4 ;  /* 0x00000004090075a7 */ /* 0x001064000800017f */
[----:B-1----:R-:W-:Y:S05]  /*b8d0*/  @!P0 NANOSLEEP.SYNCS 0x989680 ;  /* 0x009896800000895d */ /* 0x002fea0003900000 */
[----:B------:R-:W1:Y:S02]  /*b8e0*/  @!P0 SYNCS.PHASECHK.TRANS64 P0, [R9+URZ], R4 ;  /* 0x00000004090085a7 */ /* 0x000e64000800007f */
[----:B-1----:R-:W-:Y:S05]  /*b8f0*/  @!P0 BRA `(.L_x_309) ;  /* 0xfffffffc00f08947 */ /* 0x002fea000383ffff */
[----:B------:R-:W-:Y:S05]  /*b900*/  BRA `(.L_x_329) ;  /* 0xfffffff400e87947 */ /* 0x000fea000383ffff */
.L_x_310:
[----:B0-----:R0:W1:Y:S02]  /*b910*/  SYNCS.PHASECHK.TRANS64.TRYWAIT P0, [R8+URZ], R5 ;  /* 0x00000005080075a7 */ /* 0x001064000800017f */
[----:B-1----:R-:W-:Y:S05]  /*b920*/  @!P0 NANOSLEEP.SYNCS 0x989680 ;  /* 0x009896800000895d */ /* 0x002fea0003900000 */
[----:B------:R-:W1:Y:S02]  /*b930*/  @!P0 SYNCS.PHASECHK.TRANS64 P0, [R8+URZ], R5 ;  /* 0x00000005080085a7 */ /* 0x000e64000800007f */
[----:B-1----:R-:W-:Y:S05]  /*b940*/  @!P0 BRA `(.L_x_310) ;  /* 0xfffffffc00f08947 */ /* 0x002fea000383ffff */
[----:B------:R-:W-:Y:S05]  /*b950*/  BRA `(.L_x_330) ;  /* 0xfffffff400f87947 */ /* 0x000fea000383ffff */
.L_x_311:
[----:B0-----:R0:W1:Y:S02]  /*b960*/  SYNCS.PHASECHK.TRANS64.TRYWAIT P0, [R9+URZ], R4 ;  /* 0x00000004090075a7 */ /* 0x001064000800017f */
[----:B-1----:R-:W-:Y:S05]  /*b970*/  @!P0 NANOSLEEP.SYNCS 0x989680 ;  /* 0x009896800000895d */ /* 0x002fea0003900000 */
[----:B------:R-:W1:Y:S02]  /*b980*/  @!P0 SYNCS.PHASECHK.TRANS64 P0, [R9+URZ], R4 ;  /* 0x00000004090085a7 */ /* 0x000e64000800007f */
[----:B-1----:R-:W-:Y:S05]  /*b990*/  @!P0 BRA `(.L_x_311) ;  /* 0xfffffffc00f08947 */ /* 0x002fea000383ffff */
[----:B------:R-:W-:Y:S05]  /*b9a0*/  BRA `(.L_x_331) ;  /* 0xfffffff800087947 */ /* 0x000fea000383ffff */
.L_x_312:
[----:B0-----:R0:W1:Y:S02]  /*b9b0*/  SYNCS.PHASECHK.TRANS64.TRYWAIT P0, [R8+URZ], R5 ;  /* 0x00000005080075a7 */ /* 0x001064000800017f */
[----:B-1----:R-:W-:Y:S05]  /*b9c0*/  @!P0 NANOSLEEP.SYNCS 0x989680 ;  /* 0x009896800000895d */ /* 0x002fea0003900000 */
[----:B------:R-:W1:Y:S02]  /*b9d0*/  @!P0 SYNCS.PHASECHK.TRANS64 P0, [R8+URZ], R5 ;  /* 0x00000005080085a7 */ /* 0x000e64000800007f */
[----:B-1----:R-:W-:Y:S05]  /*b9e0*/  @!P0 BRA `(.L_x_312) ;  /* 0xfffffffc00f08947 */ /* 0x002fea000383ffff */
[----:B------:R-:W-:Y:S05]  /*b9f0*/  BRA `(.L_x_332) ;  /* 0xfffffff800187947 */ /* 0x000fea000383ffff */
.L_x_313:
[----:B0-----:R0:W1:Y:S02]  /*ba00*/  SYNCS.PHASECHK.TRANS64.TRYWAIT P0, [R9+URZ], R4 ;  /* 0x00000004090075a7 */ /* 0x001064000800017f */
[----:B-1----:R-:W-:Y:S05]  /*ba10*/  @!P0 NANOSLEEP.SYNCS 0x989680 ;  /* 0x009896800000895d */ /* 0x002fea0003900000 */
[----:B------:R-:W1:Y:S02]  /*ba20*/  @!P0 SYNCS.PHASECHK.TRANS64 P0, [R9+URZ], R4 ;  /* 0x00000004090085a7 */ /* 0x000e64000800007f */
[----:B-1----:R-:W-:Y:S05]  /*ba30*/  @!P0 BRA `(.L_x_313) ;  /* 0xfffffffc00f08947 */ /* 0x002fea000383ffff */
[----:B------:R-:W-:Y:S05]  /*ba40*/  BRA `(.L_x_333) ;  /* 0xfffffff800287947 */ /* 0x000fea000383ffff */
.L_x_314:
[----:B0-----:R0:W1:Y:S02]  /*ba50*/  SYNCS.PHASECHK.TRANS64.TRYWAIT P0, [R8+URZ], R5 ;  /* 0x00000005080075a7 */ /* 0x001064000800017f */
[----:B-1----:R-:W-:Y:S05]  /*ba60*/  @!P0 NANOSLEEP.SYNCS 0x989680 ;  /* 0x009896800000895d */ /* 0x002fea0003900000 */
[----:B------:R-:W1:Y:S02]  /*ba70*/  @!P0 SYNCS.PHASECHK.TRANS64 P0, [R8+URZ], R5 ;  /* 0x00000005080085a7 */ /* 0x000e64000800007f */
[----:B-1----:R-:W-:Y:S05]  /*ba80*/  @!P0 BRA `(.L_x_314) ;  /* 0xfffffffc00f08947 */ /* 0x002fea000383ffff */
[----:B------:R-:W-:Y:S05]  /*ba90*/  BRA `(.L_x_334) ;  /* 0xfffffff800387947 */ /* 0x000fea000383ffff */
.L_x_315:
[----:B0-----:R0:W1:Y:S02]  /*baa0*/  SYNCS.PHASECHK.TRANS64.TRYWAIT P0, [R9+URZ], R4 ;  /* 0x00000004090075a7 */ /* 0x001064000800017f */
[----:B-1----:R-:W-:Y:S05]  /*bab0*/  @!P0 NANOSLEEP.SYNCS 0x989680 ;  /* 0x009896800000895d */ /* 0x002fea0003900000 */
[----:B------:R-:W1:Y:S02]  /*bac0*/  @!P0 SYNCS.PHASECHK.TRANS64 P0, [R9+URZ], R4 ;  /* 0x00000004090085a7 */ /* 0x000e64000800007f */
[----:B-1----:R-:W-:Y:S05]  /*bad0*/  @!P0 BRA `(.L_x_315) ;  /* 0xfffffffc00f08947 */ /* 0x002fea000383ffff */
[----:B------:R-:W-:Y:S05]  /*bae0*/  BRA `(.L_x_335) ;  /* 0xfffffff800487947 */ /* 0x000fea000383ffff */
.L_x_316:
[----:B0-----:R0:W1:Y:S02]  /*baf0*/  SYNCS.PHASECHK.TRANS64.TRYWAIT P0, [R8+URZ], R5 ;  /* 0x00000005080075a7 */ /* 0x001064000800017f */
[----:B-1----:R-:W-:Y:S05]  /*bb00*/  @!P0 NANOSLEEP.SYNCS 0x989680 ;  /* 0x009896800000895d */ /* 0x002fea0003900000 */
[----:B------:R-:W1:Y:S02]  /*bb10*/  @!P0 SYNCS.PHASECHK.TRANS64 P0, [R8+URZ], R5 ;  /* 0x00000005080085a7 */ /* 0x000e64000800007f */
[----:B-1----:R-:W-:Y:S05]  /*bb20*/  @!P0 BRA `(.L_x_316) ;  /* 0xfffffffc00f08947 */ /* 0x002fea000383ffff */
[----:B------:R-:W-:Y:S05]  /*bb30*/  BRA `(.L_x_336) ;  /* 0xfffffff800587947 */ /* 0x000fea000383ffff */
.L_x_317:
[----:B0-----:R0:W1:Y:S02]  /*bb40*/  SYNCS.PHASECHK.TRANS64.TRYWAIT P0, [R9+URZ], R4 ;  /* 0x00000004090075a7 */ /* 0x001064000800017f */
[----:B-1----:R-:W-:Y:S05]  /*bb50*/  @!P0 NANOSLEEP.SYNCS 0x989680 ;  /* 0x009896800000895d */ /* 0x002fea0003900000 */
[----:B------:R-:W1:Y:S02]  /*bb60*/  @!P0 SYNCS.PHASECHK.TRANS64 P0, [R9+URZ], R4 ;  /* 0x00000004090085a7 */ /* 0x000e64000800007f */
[----:B-1----:R-:W-:Y:S05]  /*bb70*/  @!P0 BRA `(.L_x_317) ;  /* 0xfffffffc00f08947 */ /* 0x002fea000383ffff */
[----:B------:R-:W-:Y:S05]  /*bb80*/  BRA `(.L_x_337) ;  /* 0xfffffff800687947 */ /* 0x000fea000383ffff */
.L_x_318:
[----:B0-----:R0:W1:Y:S02]  /*bb90*/  SYNCS.PHASECHK.TRANS64.TRYWAIT P0, [R6+URZ], R5 ;  /* 0x00000005060075a7 */ /* 0x001064000800017f */
[----:B-1----:R-:W-:Y:S05]  /*bba0*/  @!P0 NANOSLEEP.SYNCS 0x989680 ;  /* 0x009896800000895d */ /* 0x002fea0003900000 */
[----:B------:R-:W1:Y:S02]  /*bbb0*/  @!P0 SYNCS.PHASECHK.TRANS64 P0, [R6+URZ], R5 ;  /* 0x00000005060085a7 */ /* 0x000e64000800007f */
[----:B-1----:R-:W-:Y:S05]  /*bbc0*/  @!P0 BRA `(.L_x_318) ;  /* 0xfffffffc00f08947 */ /* 0x002fea000383ffff */
[----:B------:R-:W-:Y:S05]  /*bbd0*/  BRA `(.L_x_338) ;  /* 0xfffffff800707947 */ /* 0x000fea000383ffff */
.L_x_339:
[----:B------:R-:W-:-:S00]  /*bbe0*/  BRA `(.L_x_339) ;  /* 0xfffffffc00fc7947 */ /* 0x000fc0000383ffff */
[----:B------:R-:W-:-:S00]  /*bbf0*/  NOP ;  /* 0x0000000000007918 */ /* 0x000fc00000000000 */
        /* <DEDUP_REMOVED lines=8> */
.L_x_340:


//--------------------- .nv.global.init           --------------------------
	.section	.nv.global.init,"aw",@progbits
.nv.global.init:
	.type		$str$22,@object
	.size		$str$22,($str$23 - $str$22)
$str$22:
        /*0000*/ 	.byte	0x6b, 0x5f, 0x74, 0x69, 0x6c, 0x65, 0x5f, 0x63, 0x6f, 0x75, 0x6e, 0x74, 0x20, 0x3e, 0x3d, 0x20
        /*0010*/ 	.byte	0x31, 0x00
	.type		$str$23,@object
	.size		$str$23,(__unnamed_1 - $str$23)
$str$23:
        /*0012*/ 	.byte	0x2f, 0x74, 0x6d, 0x70, 0x2f, 0x63, 0x75, 0x74, 0x6c, 0x61, 0x73, 0x73, 0x5f, 0x73, 0x77, 0x65
        /*0022*/ 	.byte	0x65, 0x70, 0x5f, 0x73, 0x72, 0x63, 0x2f, 0x69, 0x6e, 0x63, 0x6c, 0x75, 0x64, 0x65, 0x2f, 0x63
        /*0032*/ 	.byte	0x75, 0x74, 0x6c, 0x61, 0x73, 0x73, 0x2f, 0x67, 0x65, 0x6d, 0x6d, 0x2f, 0x63, 0x6f, 0x6c, 0x6c
        /*0042*/ 	.byte	0x65, 0x63, 0x74, 0x69, 0x76, 0x65, 0x2f, 0x73, 0x6d, 0x39, 0x30, 0x5f, 0x6d, 0x6d, 0x61, 0x5f
        /*0052*/ 	.byte	0x74, 0x6d, 0x61, 0x5f, 0x67, 0x6d, 0x6d, 0x61, 0x5f, 0x73, 0x73, 0x5f, 0x77, 0x61, 0x72, 0x70
        /*0062*/ 	.byte	0x73, 0x70, 0x65, 0x63, 0x69, 0x61, 0x6c, 0x69, 0x7a, 0x65, 0x64, 0x2e, 0x68, 0x70, 0x70, 0x00
	.type		__unnamed_1,@object
	.size		__unnamed_1,(.L_0 - __unnamed_1)
__unnamed_1:
        /*0072*/ 	.byte	0x76, 0x6f, 0x69, 0x64, 0x20, 0x63, 0x75, 0x74, 0x6c, 0x61, 0x73, 0x73, 0x3a, 0x3a, 0x67, 0x65
        /* <DEDUP_REMOVED lines=180> */
        /*0bc2*/ 	.byte	0x79, 0x5d, 0x00
.L_0:


//--------------------- .nv.shared._ZN7cutlass13device_kernelINS_4gemm6kernel13GemmUniversalIN4cute5tupleIJiiiiEEENS1_10collective13CollectiveMmaINS1_34MainloopSm90TmaGmmaWarpSpecializedILi11ENS5_IJNS4_1CILi1EEESB_SB_EEENS1_32KernelTmaWarpSpecializedPingpongEEENS5_IJNSA_ILi64EEENSA_ILi256EEENSA_ILi32EEEEEENS_10bfloat16_tENS5_IJlSB_lEEESJ_SK_NS4_8TiledMMAINS4_8MMA_AtomIJNS4_4SM904GMMA28MMA_64x256x16_F32BF16BF16_SSILNSO_5MajorE0ELSQ_0ELNSO_7ScaleInE1ELSR_1EEEEEENS4_6LayoutISC_NS5_IJNSA_ILi0EEESV_SV_EEEEENS5_IJNS4_10UnderscoreESY_SY_EEEEENS4_13SM90_TMA_LOADENS4_14ComposedLayoutINS4_7SwizzleILi2ELi4ELi3EEENS4_18smem_ptr_flag_bitsILi16EEENSU_INS5_IJNSA_ILi8EEESH_EEENS5_IJSH_SB_EEEEEEEvNS4_8identityES11_S1B_vS1C_EENS_8epilogue10collective6detail29Sm90TmaWarpSpecializedAdapterINS1F_15DefaultEpilogueISJ_SK_SK_NS1E_6thread17LinearCombinationISJ_Li1EffLNS1J_9ScaleType4KindE0ELNS_15FloatRoundStyleE2ESJ_EENS1_15EpilogueDefaultEEEEEvvEEEEvNT_6ParamsE --------------------------
	.section	.nv.shared._ZN7cutlass13device_kernelINS_4gemm6kernel13GemmUniversalIN4cute5tupleIJiiiiEEENS1_10collective13CollectiveMmaINS1_34MainloopSm90TmaGmmaWarpSpecializedILi11ENS5_IJNS4_1CILi1EEESB_SB_EEENS1_32KernelTmaWarpSpecializedPingpongEEENS5_IJNSA_ILi64EEENSA_ILi256EEENSA_ILi32EEEEEENS_10bfloat16_tENS5_IJlSB_lEEESJ_SK_NS4_8TiledMMAINS4_8MMA_AtomIJNS4_4SM904GMMA28MMA_64x256x16_F32BF16BF16_SSILNSO_5MajorE0ELSQ_0ELNSO_7ScaleInE1ELSR_1EEEEEENS4_6LayoutISC_NS5_IJNSA_ILi0EEESV_SV_EEEEENS5_IJNS4_10UnderscoreESY_SY_EEEEENS4_13SM90_TMA_LOADENS4_14ComposedLayoutINS4_7SwizzleILi2ELi4ELi3EEENS4_18smem_ptr_flag_bitsILi16EEENSU_INS5_IJNSA_ILi8EEESH_EEENS5_IJSH_SB_EEEEEEEvNS4_8identityES11_S1B_vS1C_EENS_8epilogue10collective6detail29Sm90TmaWarpSpecializedAdapterINS1F_15DefaultEpilogueISJ_SK_SK_NS1E_6thread17LinearCombinationISJ_Li1EffLNS1J_9ScaleType4KindE0ELNS_15FloatRoundStyleE2ESJ_EENS1_15EpilogueDefaultEEEEEvvEEEEvNT_6ParamsE,"aw",@nobits
	.sectionflags	@""
	.align	16
	.zero		1024


//--------------------- .nv.shared.reserved.0     --------------------------
	.section	.nv.shared.reserved.0,"aw",@nobits
	.weak		__nv_reservedSMEM_offset_0_alias
	.size		__nv_reservedSMEM_offset_0_alias, 0, 0
	.other		__nv_reservedSMEM_offset_0_alias,@"STO_CUDA_RESERVED_SHARED STV_DEFAULT"
__nv_reservedSMEM_offset_0_alias:
	.zero		0


//--------------------- .nv.global                --------------------------
	.section	.nv.global,"aw",@nobits
.nv.global:
	.type		_ZN40_INTERNAL_bf0a9497_4_k_cu_5e137fd8_278174cute1_E,@object
	.size		_ZN40_INTERNAL_bf0a9497_4_k_cu_5e137fd8_278174cute1_E,(_ZN40_INTERNAL_bf0a9497_4_k_cu_5e137fd8_278174cuda3std3__45__cpo6cbeginE - _ZN40_INTERNAL_bf0a9497_4_k_cu_5e137fd8_278174cute1_E)
_ZN40_INTERNAL_bf0a9497_4_k_cu_5e137fd8_278174cute1_E:
	.zero		1
	.type		_ZN40_INTERNAL_bf0a9497_4_k_cu_5e137fd8_278174cuda3std3__45__cpo6cbeginE,@object
	.size		_ZN40_INTERNAL_bf0a9497_4_k_cu_5e137fd8_278174cuda3std3__45__cpo6cbeginE,(_ZN40_INTERNAL_bf0a9497_4_k_cu_5e137fd8_278174cuda3std3__48in_placeE - _ZN40_INTERNAL_bf0a9497_4_k_cu_5e137fd8_278174cuda3std3__45__cpo6cbeginE)
_ZN40_INTERNAL_bf0a9497_4_k_cu_5e137fd8_278174cuda3std3__45__cpo6cbeginE:
	.zero		1
	.type		_ZN40_INTERNAL_bf0a9497_4_k_cu_5e137fd8_278174cuda3std3__48in_placeE,@object
	.size		_ZN40_INTERNAL_bf0a9497_4_k_cu_5e137fd8_278174cuda3std3__48in_placeE,(_ZN40_INTERNAL_bf0a9497_4_k_cu_5e137fd8_278174cuda3std6ranges3__45__cpo9iter_moveE - _ZN40_INTERNAL_bf0a9497_4_k_cu_5e137fd8_278174cuda3std3__48in_placeE)
_ZN40_INTERNAL_bf0a9497_4_k_cu_5e137fd8_278174cuda3std3__48in_placeE:
	.zero		1
	.type		_ZN40_INTERNAL_bf0a9497_4_k_cu_5e137fd8_278174cuda3std6ranges3__45__cpo9iter_moveE,@object
	.size		_ZN40_INTERNAL_bf0a9497_4_k_cu_5e137fd8_278174cuda3std6ranges3__45__cpo9iter_moveE,(_ZN40_INTERNAL_bf0a9497_4_k_cu_5e137fd8_278174cuda3std3__45__cpo5beginE - _ZN40_INTERNAL_bf0a9497_4_k_cu_5e137fd8_278174cuda3std6ranges3__45__cpo9iter_moveE)
_ZN40_INTERNAL_bf0a9497_4_k_cu_5e137fd8_278174cuda3std6ranges3__45__cpo9iter_moveE:
	.zero		1
	.type		_ZN40_INTERNAL_bf0a9497_4_k_cu_5e137fd8_278174cuda3std3__45__cpo5beginE,@object
	.size		_ZN40_INTERNAL_bf0a9497_4_k_cu_5e137fd8_278174cuda3std3__45__cpo5beginE,(_ZN40_INTERNAL_bf0a9497_4_k_cu_5e137fd8_278174cuda3std3__442_GLOBAL__N__bf0a9497_4_k_cu_5e137fd8_278176ignoreE - _ZN40_INTERNAL_bf0a9497_4_k_cu_5e137fd8_278174cuda3std3__45__cpo5beginE)
_ZN40_INTERNAL_bf0a9497_4_k_cu_5e137fd8_278174cuda3std3__45__cpo5beginE:
	.zero		1
	.type		_ZN40_INTERNAL_bf0a9497_4_k_cu_5e137fd8_278174cuda3std3__442_GLOBAL__N__bf0a9497_4_k_cu_5e137fd8_278176ignoreE,@object
	.size		_ZN40_INTERNAL_bf0a9497_4_k_cu_5e137fd8_278174cuda3std3__442_GLOBAL__N__bf0a9497_4_k_cu_5e137fd8_278176ignoreE,(_ZN40_INTERNAL_bf0a9497_4_k_cu_5e137fd8_278174cute7productE - _ZN40_INTERNAL_bf0a9497_4_k_cu_5e137fd8_278174cuda3std3__442_GLOBAL__N__bf0a9497_4_k_cu_5e137fd8_278176ignoreE)
_ZN40_INTERNAL_bf0a9497_4_k_cu_5e137fd8_278174cuda3std3__442_GLOBAL__N__bf0a9497_4_k_cu_5e137fd8_278176ignoreE:
	.zero		1
	.type		_ZN40_INTERNAL_bf0a9497_4_k_cu_5e137fd8_278174cute7productE,@object
	.size		_ZN40_INTERNAL_bf0a9497_4_k_cu_5e137fd8_278174cute7productE,(_ZN40_INTERNAL_bf0a9497_4_k_cu_5e137fd8_278174cuda3std3__45__cpo3endE - _ZN40_INTERNAL_bf0a9497_4_k_cu_5e137fd8_278174cute7productE)
_ZN40_INTERNAL_bf0a9497_4_k_cu_5e137fd8_278174cute7productE:
	.zero		1
	.type		_ZN40_INTERNAL_bf0a9497_4_k_cu_5e137fd8_278174cuda3std3__45__cpo3endE,@object
	.size		_ZN40_INTERNAL_bf0a9497_4_k_cu_5e137fd8_278174cuda3std3__45__cpo3endE,(_ZN40_INTERNAL_bf0a9497_4_k_cu_5e137fd8_278174cuda3std3__419piecewise_constructE - _ZN40_INTERNAL_bf0a9497_4_k_cu_5e137fd8_278174cuda3std3__45__cpo3endE)
_ZN40_INTERNAL_bf0a9497_4_k_cu_5e137fd8_278174cuda3std3__45__cpo3endE:
	.zero		1
	.type		_ZN40_INTERNAL_bf0a9497_4_k_cu_5e137fd8_278174cuda3std3__419piecewise_constructE,@object
	.size		_ZN40_INTERNAL_bf0a9497_4_k_cu_5e137fd8_278174cuda3std3__419piecewise_constructE,(_ZN40_INTERNAL_bf0a9497_4_k_cu_5e137fd8_278174cuda3std3__45__cpo4cendE - _ZN40_INTERNAL_bf0a9497_4_k_cu_5e137fd8_278174cuda3std3__419piecewise_constructE)
_ZN40_INTERNAL_bf0a9497_4_k_cu_5e137fd8_278174cuda3std3__419piecewise_constructE:
	.zero		1
	.type		_ZN40_INTERNAL_bf0a9497_4_k_cu_5e137fd8_278174cuda3std3__45__cpo4cendE,@object
	.size		_ZN40_INTERNAL_bf0a9497_4_k_cu_5e137fd8_278174cuda3std3__45__cpo4cendE,(_ZN40_INTERNAL_bf0a9497_4_k_cu_5e137fd8_278174cuda3std6ranges3__45__cpo4swapE - _ZN40_INTERNAL_bf0a9497_4_k_cu_5e137fd8_278174cuda3std3__45__cpo4cendE)
_ZN40_INTERNAL_bf0a9497_4_k_cu_5e137fd8_278174cuda3std3__45__cpo4cendE:
	.zero		1
	.type		_ZN40_INTERNAL_bf0a9497_4_k_cu_5e137fd8_278174cuda3std6ranges3__45__cpo4swapE,@object
	.size		_ZN40_INTERNAL_bf0a9497_4_k_cu_5e137fd8_278174cuda3std6ranges3__45__cpo4swapE,(.L_8 - _ZN40_INTERNAL_bf0a9497_4_k_cu_5e137fd8_278174cuda3std6ranges3__45__cpo4swapE)
_ZN40_INTERNAL_bf0a9497_4_k_cu_5e137fd8_278174cuda3std6ranges3__45__cpo4swapE:
	.zero		1
.L_8:


//--------------------- .nv.constant0._ZN7cutlass13device_kernelINS_4gemm6kernel13GemmUniversalIN4cute5tupleIJiiiiEEENS1_10collective13CollectiveMmaINS1_34MainloopSm90TmaGmmaWarpSpecializedILi11ENS5_IJNS4_1CILi1EEESB_SB_EEENS1_32KernelTmaWarpSpecializedPingpongEEENS5_IJNSA_ILi64EEENSA_ILi256EEENSA_ILi32EEEEEENS_10bfloat16_tENS5_IJlSB_lEEESJ_SK_NS4_8TiledMMAINS4_8MMA_AtomIJNS4_4SM904GMMA28MMA_64x256x16_F32BF16BF16_SSILNSO_5MajorE0ELSQ_0ELNSO_7ScaleInE1ELSR_1EEEEEENS4_6LayoutISC_NS5_IJNSA_ILi0EEESV_SV_EEEEENS5_IJNS4_10UnderscoreESY_SY_EEEEENS4_13SM90_TMA_LOADENS4_14ComposedLayoutINS4_7SwizzleILi2ELi4ELi3EEENS4_18smem_ptr_flag_bitsILi16EEENSU_INS5_IJNSA_ILi8EEESH_EEENS5_IJSH_SB_EEEEEEEvNS4_8identityES11_S1B_vS1C_EENS_8epilogue10collective6detail29Sm90TmaWarpSpecializedAdapterINS1F_15DefaultEpilogueISJ_SK_SK_NS1E_6thread17LinearCombinationISJ_Li1EffLNS1J_9ScaleType4KindE0ELNS_15FloatRoundStyleE2ESJ_EENS1_15EpilogueDefaultEEEEEvvEEEEvNT_6ParamsE --------------------------
	.section	.nv.constant0._ZN7cutlass13device_kernelINS_4gemm6kernel13GemmUniversalIN4cute5tupleIJiiiiEEENS1_10collective13CollectiveMmaINS1_34MainloopSm90TmaGmmaWarpSpecializedILi11ENS5_IJNS4_1CILi1EEESB_SB_EEENS1_32KernelTmaWarpSpecializedPingpongEEENS5_IJNSA_ILi64EEENSA_ILi256EEENSA_ILi32EEEEEENS_10bfloat16_tENS5_IJlSB_lEEESJ_SK_NS4_8TiledMMAINS4_8MMA_AtomIJNS4_4SM904GMMA28MMA_64x256x16_F32BF16BF16_SSILNSO_5MajorE0ELSQ_0ELNSO_7ScaleInE1ELSR_1EEEEEENS4_6LayoutISC_NS5_IJNSA_ILi0EEESV_SV_EEEEENS5_IJNS4_10UnderscoreESY_SY_EEEEENS4_13SM90_TMA_LOADENS4_14ComposedLayoutINS4_7SwizzleILi2ELi4ELi3EEENS4_18smem_ptr_flag_bitsILi16EEENSU_INS5_IJNSA_ILi8EEESH_EEENS5_IJSH_SB_EEEEEEEvNS4_8identityES11_S1B_vS1C_EENS_8epilogue10collective6detail29Sm90TmaWarpSpecializedAdapterINS1F_15DefaultEpilogueISJ_SK_SK_NS1E_6thread17LinearCombinationISJ_Li1EffLNS1J_9ScaleType4KindE0ELNS_15FloatRoundStyleE2ESJ_EENS1_15EpilogueDefaultEEEEEvvEEEEvNT_6ParamsE,"a",@progbits
	.sectionflags	@""
	.align	4
.nv.constant0._ZN7cutlass13device_kernelINS_4gemm6kernel13GemmUniversalIN4cute5tupleIJiiiiEEENS1_10collective13CollectiveMmaINS1_34MainloopSm90TmaGmmaWarpSpecializedILi11ENS5_IJNS4_1CILi1EEESB_SB_EEENS1_32KernelTmaWarpSpecializedPingpongEEENS5_IJNSA_ILi64EEENSA_ILi256EEENSA_ILi32EEEEEENS_10bfloat16_tENS5_IJlSB_lEEESJ_SK_NS4_8TiledMMAINS4_8MMA_AtomIJNS4_4SM904GMMA28MMA_64x256x16_F32BF16BF16_SSILNSO_5MajorE0ELSQ_0ELNSO_7ScaleInE1ELSR_1EEEEEENS4_6LayoutISC_NS5_IJNSA_ILi0EEESV_SV_EEEEENS5_IJNS4_10UnderscoreESY_SY_EEEEENS4_13SM90_TMA_LOADENS4_14ComposedLayoutINS4_7SwizzleILi2ELi4ELi3EEENS4_18smem_ptr_flag_bitsILi16EEENSU_INS5_IJNSA_ILi8EEESH_EEENS5_IJSH_SB_EEEEEEEvNS4_8identityES11_S1B_vS1C_EENS_8epilogue10collective6detail29Sm90TmaWarpSpecializedAdapterINS1F_15DefaultEpilogueISJ_SK_SK_NS1E_6thread17LinearCombinationISJ_Li1EffLNS1J_9ScaleType4KindE0ELNS_15FloatRoundStyleE2ESJ_EENS1_15EpilogueDefaultEEEEEvvEEEEvNT_6ParamsE:
	.zero		1664


//--------------------- SYMBOLS --------------------------

	.type		.nv.reservedSmem.offset0,@object
	.size		.nv.reservedSmem.offset0,0x4
	.type		__assertfail,@function
